//
// Generated by NVIDIA NVVM Compiler
//
// Compiler Build ID: CL-36424714
// Cuda compilation tools, release 13.0, V13.0.88
// Based on NVVM 20.0.0
//

.version 9.0
.target sm_100
.address_size 64

	// .globl	_Z12firstStepGPUPfS_PiiiiS0_
.extern .shared .align 16 .b8 centers[];
.extern .shared .align 16 .b8 sharedPointsPerClass[];

.visible .entry _Z12firstStepGPUPfS_PiiiiS0_(
	.param .u64 .ptr .align 1 _Z12firstStepGPUPfS_PiiiiS0__param_0,
	.param .u64 .ptr .align 1 _Z12firstStepGPUPfS_PiiiiS0__param_1,
	.param .u64 .ptr .align 1 _Z12firstStepGPUPfS_PiiiiS0__param_2,
	.param .u32 _Z12firstStepGPUPfS_PiiiiS0__param_3,
	.param .u32 _Z12firstStepGPUPfS_PiiiiS0__param_4,
	.param .u32 _Z12firstStepGPUPfS_PiiiiS0__param_5,
	.param .u64 .ptr .align 1 _Z12firstStepGPUPfS_PiiiiS0__param_6
)
{
	.reg .pred 	%p<39>;
	.reg .b32 	%r<167>;
	.reg .b32 	%f<132>;
	.reg .b64 	%rd<42>;

	ld.param.u64 	%rd10, [_Z12firstStepGPUPfS_PiiiiS0__param_0];
	ld.param.u64 	%rd11, [_Z12firstStepGPUPfS_PiiiiS0__param_1];
	ld.param.u64 	%rd8, [_Z12firstStepGPUPfS_PiiiiS0__param_2];
	ld.param.u32 	%r66, [_Z12firstStepGPUPfS_PiiiiS0__param_3];
	ld.param.u32 	%r67, [_Z12firstStepGPUPfS_PiiiiS0__param_4];
	ld.param.u32 	%r68, [_Z12firstStepGPUPfS_PiiiiS0__param_5];
	ld.param.u64 	%rd9, [_Z12firstStepGPUPfS_PiiiiS0__param_6];
	cvta.to.global.u64 	%rd1, %rd10;
	cvta.to.global.u64 	%rd2, %rd11;
	mov.u32 	%r1, %tid.x;
	mov.u32 	%r69, %ctaid.x;
	mov.u32 	%r70, %ntid.x;
	mov.u32 	%r71, %ctaid.y;
	mov.u32 	%r72, %ntid.y;
	mov.u32 	%r73, %tid.y;
	mov.u32 	%r74, %nctaid.x;
	mov.u32 	%r75, %ctaid.z;
	mov.u32 	%r76, %ntid.z;
	mov.u32 	%r77, %tid.z;
	mad.lo.s32 	%r78, %r75, %r76, %r77;
	mov.u32 	%r79, %nctaid.y;
	mad.lo.s32 	%r80, %r78, %r79, %r71;
	mad.lo.s32 	%r81, %r80, %r72, %r73;
	mad.lo.s32 	%r82, %r81, %r74, %r69;
	mad.lo.s32 	%r2, %r82, %r70, %r1;
	mul.lo.s32 	%r3, %r68, %r66;
	setp.lt.s32 	%p1, %r3, 65;
	@%p1 bra 	$L__BB0_14;
	mul.wide.u32 	%rd14, %r1, 4;
	add.s64 	%rd15, %rd2, %rd14;
	ld.global.f32 	%f24, [%rd15];
	shl.b32 	%r86, %r1, 2;
	mov.u32 	%r87, centers;
	add.s32 	%r88, %r87, %r86;
	st.shared.f32 	[%r88], %f24;
	setp.ne.s32 	%p3, %r1, 0;
	@%p3 bra 	$L__BB0_16;
	add.s32 	%r90, %r3, -65;
	and.b32  	%r4, %r3, 15;
	setp.lt.u32 	%p4, %r90, 15;
	mov.b32 	%r143, 64;
	@%p4 bra 	$L__BB0_5;
	and.b32  	%r93, %r3, 2147483632;
	add.s32 	%r5, %r93, -80;
	mov.b32 	%r141, 0;
	mov.b32 	%r140, 64;
$L__BB0_4:
	.pragma "nounroll";
	mul.wide.u32 	%rd16, %r140, 4;
	add.s64 	%rd17, %rd2, %rd16;
	ld.global.f32 	%f25, [%rd17];
	shl.b32 	%r94, %r140, 2;
	add.s32 	%r96, %r87, %r94;
	ld.global.f32 	%f26, [%rd17+4];
	ld.global.f32 	%f27, [%rd17+8];
	ld.global.f32 	%f28, [%rd17+12];
	st.shared.v4.f32 	[%r96], {%f25, %f26, %f27, %f28};
	ld.global.f32 	%f29, [%rd17+16];
	ld.global.f32 	%f30, [%rd17+20];
	ld.global.f32 	%f31, [%rd17+24];
	ld.global.f32 	%f32, [%rd17+28];
	st.shared.v4.f32 	[%r96+16], {%f29, %f30, %f31, %f32};
	ld.global.f32 	%f33, [%rd17+32];
	ld.global.f32 	%f34, [%rd17+36];
	ld.global.f32 	%f35, [%rd17+40];
	ld.global.f32 	%f36, [%rd17+44];
	st.shared.v4.f32 	[%r96+32], {%f33, %f34, %f35, %f36};
	ld.global.f32 	%f37, [%rd17+48];
	ld.global.f32 	%f38, [%rd17+52];
	ld.global.f32 	%f39, [%rd17+56];
	ld.global.f32 	%f40, [%rd17+60];
	st.shared.v4.f32 	[%r96+48], {%f37, %f38, %f39, %f40};
	add.s32 	%r143, %r140, 16;
	add.s32 	%r9, %r140, -48;
	setp.eq.s32 	%p5, %r141, %r5;
	mov.u32 	%r140, %r143;
	mov.u32 	%r141, %r9;
	@%p5 bra 	$L__BB0_5;
	bra.uni 	$L__BB0_4;
$L__BB0_5:
	setp.eq.s32 	%p6, %r4, 0;
	@%p6 bra 	$L__BB0_16;
	and.b32  	%r11, %r3, 7;
	setp.lt.u32 	%p7, %r4, 8;
	@%p7 bra 	$L__BB0_8;
	mul.wide.u32 	%rd18, %r143, 4;
	add.s64 	%rd19, %rd2, %rd18;
	ld.global.f32 	%f41, [%rd19];
	shl.b32 	%r97, %r143, 2;
	add.s32 	%r99, %r87, %r97;
	st.shared.f32 	[%r99], %f41;
	ld.global.f32 	%f42, [%rd19+4];
	st.shared.f32 	[%r99+4], %f42;
	ld.global.f32 	%f43, [%rd19+8];
	st.shared.f32 	[%r99+8], %f43;
	ld.global.f32 	%f44, [%rd19+12];
	st.shared.f32 	[%r99+12], %f44;
	ld.global.f32 	%f45, [%rd19+16];
	st.shared.f32 	[%r99+16], %f45;
	ld.global.f32 	%f46, [%rd19+20];
	st.shared.f32 	[%r99+20], %f46;
	ld.global.f32 	%f47, [%rd19+24];
	st.shared.f32 	[%r99+24], %f47;
	ld.global.f32 	%f48, [%rd19+28];
	st.shared.f32 	[%r99+28], %f48;
	add.s32 	%r143, %r143, 8;
$L__BB0_8:
	setp.eq.s32 	%p8, %r11, 0;
	@%p8 bra 	$L__BB0_16;
	and.b32  	%r14, %r3, 3;
	setp.lt.u32 	%p9, %r11, 4;
	@%p9 bra 	$L__BB0_11;
	mul.wide.u32 	%rd20, %r143, 4;
	add.s64 	%rd21, %rd2, %rd20;
	ld.global.f32 	%f49, [%rd21];
	shl.b32 	%r100, %r143, 2;
	add.s32 	%r102, %r87, %r100;
	st.shared.f32 	[%r102], %f49;
	ld.global.f32 	%f50, [%rd21+4];
	st.shared.f32 	[%r102+4], %f50;
	ld.global.f32 	%f51, [%rd21+8];
	st.shared.f32 	[%r102+8], %f51;
	ld.global.f32 	%f52, [%rd21+12];
	st.shared.f32 	[%r102+12], %f52;
	add.s32 	%r143, %r143, 4;
$L__BB0_11:
	setp.eq.s32 	%p10, %r14, 0;
	@%p10 bra 	$L__BB0_16;
	mov.b32 	%r146, 0;
$L__BB0_13:
	.pragma "nounroll";
	mul.wide.u32 	%rd22, %r143, 4;
	add.s64 	%rd23, %rd2, %rd22;
	ld.global.f32 	%f53, [%rd23];
	shl.b32 	%r104, %r143, 2;
	add.s32 	%r106, %r87, %r104;
	st.shared.f32 	[%r106], %f53;
	add.s32 	%r143, %r143, 1;
	add.s32 	%r146, %r146, 1;
	setp.ne.s32 	%p11, %r146, %r14;
	@%p11 bra 	$L__BB0_13;
	bra.uni 	$L__BB0_16;
$L__BB0_14:
	setp.ge.s32 	%p2, %r1, %r3;
	@%p2 bra 	$L__BB0_16;
	mul.wide.u32 	%rd12, %r1, 4;
	add.s64 	%rd13, %rd2, %rd12;
	ld.global.f32 	%f23, [%rd13];
	shl.b32 	%r83, %r1, 2;
	mov.u32 	%r84, centers;
	add.s32 	%r85, %r84, %r83;
	st.shared.f32 	[%r85], %f23;
$L__BB0_16:
	bar.sync 	0;
	setp.ge.s32 	%p12, %r2, %r67;
	@%p12 bra 	$L__BB0_53;
	setp.lt.s32 	%p13, %r68, 1;
	mov.b32 	%r166, 0;
	@%p13 bra 	$L__BB0_52;
	mul.lo.s32 	%r108, %r2, %r66;
	cvt.s64.s32 	%rd3, %r108;
	setp.lt.s32 	%p14, %r66, 1;
	cvta.to.global.u64 	%rd24, %rd8;
	mul.wide.s32 	%rd25, %r2, 4;
	add.s64 	%rd4, %rd24, %rd25;
	@%p14 bra 	$L__BB0_34;
	and.b32  	%r21, %r66, 7;
	add.s32 	%r22, %r21, -1;
	and.b32  	%r23, %r66, 3;
	and.b32  	%r24, %r66, 2147483640;
	and.b32  	%r25, %r66, 1;
	neg.s32 	%r26, %r24;
	shl.b64 	%rd26, %rd3, 2;
	add.s64 	%rd27, %rd26, %rd1;
	add.s64 	%rd5, %rd27, 16;
	shl.b32 	%r27, %r66, 2;
	mov.f32 	%f127, 0f7F7FFFFF;
	mov.b32 	%r147, 0;
	mov.u32 	%r166, %r147;
$L__BB0_20:
	setp.lt.u32 	%p30, %r66, 8;
	mul.lo.s32 	%r30, %r147, %r66;
	mov.f32 	%f126, 0f00000000;
	mov.b32 	%r152, 0;
	@%p30 bra 	$L__BB0_23;
	mov.u32 	%r124, centers;
	mad.lo.s32 	%r125, %r27, %r147, %r124;
	add.s32 	%r149, %r125, 16;
	mov.f32 	%f126, 0f00000000;
	mov.u64 	%rd41, %rd5;
	mov.u32 	%r150, %r26;
$L__BB0_22:
	.pragma "nounroll";
	ld.global.f32 	%f60, [%rd41+-16];
	ld.shared.f32 	%f61, [%r149+-16];
	sub.f32 	%f62, %f60, %f61;
	fma.rn.f32 	%f63, %f62, %f62, %f126;
	ld.global.f32 	%f64, [%rd41+-12];
	ld.shared.f32 	%f65, [%r149+-12];
	sub.f32 	%f66, %f64, %f65;
	fma.rn.f32 	%f67, %f66, %f66, %f63;
	ld.global.f32 	%f68, [%rd41+-8];
	ld.shared.f32 	%f69, [%r149+-8];
	sub.f32 	%f70, %f68, %f69;
	fma.rn.f32 	%f71, %f70, %f70, %f67;
	ld.global.f32 	%f72, [%rd41+-4];
	ld.shared.f32 	%f73, [%r149+-4];
	sub.f32 	%f74, %f72, %f73;
	fma.rn.f32 	%f75, %f74, %f74, %f71;
	ld.global.f32 	%f76, [%rd41];
	ld.shared.f32 	%f77, [%r149];
	sub.f32 	%f78, %f76, %f77;
	fma.rn.f32 	%f79, %f78, %f78, %f75;
	ld.global.f32 	%f80, [%rd41+4];
	ld.shared.f32 	%f81, [%r149+4];
	sub.f32 	%f82, %f80, %f81;
	fma.rn.f32 	%f83, %f82, %f82, %f79;
	ld.global.f32 	%f84, [%rd41+8];
	ld.shared.f32 	%f85, [%r149+8];
	sub.f32 	%f86, %f84, %f85;
	fma.rn.f32 	%f87, %f86, %f86, %f83;
	ld.global.f32 	%f88, [%rd41+12];
	ld.shared.f32 	%f89, [%r149+12];
	sub.f32 	%f90, %f88, %f89;
	fma.rn.f32 	%f126, %f90, %f90, %f87;
	add.s32 	%r150, %r150, 8;
	add.s64 	%rd41, %rd41, 32;
	add.s32 	%r149, %r149, 32;
	setp.ne.s32 	%p31, %r150, 0;
	mov.u32 	%r152, %r24;
	@%p31 bra 	$L__BB0_22;
$L__BB0_23:
	setp.eq.s32 	%p32, %r21, 0;
	@%p32 bra 	$L__BB0_31;
	setp.lt.u32 	%p33, %r22, 3;
	@%p33 bra 	$L__BB0_26;
	cvt.u64.u32 	%rd28, %r152;
	add.s64 	%rd29, %rd28, %rd3;
	shl.b64 	%rd30, %rd29, 2;
	add.s64 	%rd31, %rd1, %rd30;
	ld.global.f32 	%f92, [%rd31];
	add.s32 	%r126, %r152, %r30;
	shl.b32 	%r127, %r126, 2;
	mov.u32 	%r128, centers;
	add.s32 	%r129, %r128, %r127;
	ld.shared.f32 	%f93, [%r129];
	sub.f32 	%f94, %f92, %f93;
	fma.rn.f32 	%f95, %f94, %f94, %f126;
	ld.global.f32 	%f96, [%rd31+4];
	ld.shared.f32 	%f97, [%r129+4];
	sub.f32 	%f98, %f96, %f97;
	fma.rn.f32 	%f99, %f98, %f98, %f95;
	ld.global.f32 	%f100, [%rd31+8];
	ld.shared.f32 	%f101, [%r129+8];
	sub.f32 	%f102, %f100, %f101;
	fma.rn.f32 	%f103, %f102, %f102, %f99;
	ld.global.f32 	%f104, [%rd31+12];
	ld.shared.f32 	%f105, [%r129+12];
	sub.f32 	%f106, %f104, %f105;
	fma.rn.f32 	%f126, %f106, %f106, %f103;
	add.s32 	%r152, %r152, 4;
$L__BB0_26:
	setp.eq.s32 	%p34, %r23, 0;
	@%p34 bra 	$L__BB0_31;
	setp.eq.s32 	%p35, %r23, 1;
	@%p35 bra 	$L__BB0_29;
	cvt.u64.u32 	%rd32, %r152;
	add.s64 	%rd33, %rd32, %rd3;
	shl.b64 	%rd34, %rd33, 2;
	add.s64 	%rd35, %rd1, %rd34;
	ld.global.f32 	%f108, [%rd35];
	add.s32 	%r130, %r152, %r30;
	shl.b32 	%r131, %r130, 2;
	mov.u32 	%r132, centers;
	add.s32 	%r133, %r132, %r131;
	ld.shared.f32 	%f109, [%r133];
	sub.f32 	%f110, %f108, %f109;
	fma.rn.f32 	%f111, %f110, %f110, %f126;
	ld.global.f32 	%f112, [%rd35+4];
	ld.shared.f32 	%f113, [%r133+4];
	sub.f32 	%f114, %f112, %f113;
	fma.rn.f32 	%f126, %f114, %f114, %f111;
	add.s32 	%r152, %r152, 2;
$L__BB0_29:
	setp.eq.s32 	%p36, %r25, 0;
	@%p36 bra 	$L__BB0_31;
	cvt.u64.u32 	%rd36, %r152;
	add.s64 	%rd37, %rd36, %rd3;
	shl.b64 	%rd38, %rd37, 2;
	add.s64 	%rd39, %rd1, %rd38;
	ld.global.f32 	%f115, [%rd39];
	add.s32 	%r134, %r152, %r30;
	shl.b32 	%r135, %r134, 2;
	mov.u32 	%r136, centers;
	add.s32 	%r137, %r136, %r135;
	ld.shared.f32 	%f116, [%r137];
	sub.f32 	%f117, %f115, %f116;
	fma.rn.f32 	%f126, %f117, %f117, %f126;
$L__BB0_31:
	sqrt.rn.f32 	%f14, %f126;
	setp.geu.f32 	%p37, %f14, %f127;
	@%p37 bra 	$L__BB0_33;
	add.s32 	%r138, %r147, 1;
	st.global.u32 	[%rd4], %r138;
	add.s32 	%r166, %r166, 1;
	mov.f32 	%f127, %f14;
$L__BB0_33:
	add.s32 	%r147, %r147, 1;
	setp.eq.s32 	%p38, %r147, %r68;
	@%p38 bra 	$L__BB0_52;
	bra.uni 	$L__BB0_20;
$L__BB0_34:
	and.b32  	%r44, %r68, 7;
	setp.lt.u32 	%p15, %r68, 8;
	mov.f32 	%f129, 0f7F7FFFFF;
	mov.b32 	%r161, 0;
	mov.u32 	%r166, %r161;
	@%p15 bra 	$L__BB0_39;
	and.b32  	%r161, %r68, 2147483640;
	mov.f32 	%f129, 0f7F7FFFFF;
	mov.b32 	%r155, 0;
	mov.u32 	%r166, %r155;
$L__BB0_36:
	.pragma "nounroll";
	setp.leu.f32 	%p16, %f129, 0f00000000;
	setp.gt.f32 	%p17, %f129, 0f00000000;
	selp.f32 	%f129, 0f00000000, %f129, %p17;
	selp.u32 	%r112, 1, 0, %p17;
	add.s32 	%r166, %r166, %r112;
	@%p16 bra 	$L__BB0_38;
	add.s32 	%r113, %r155, 1;
	st.global.u32 	[%rd4], %r113;
$L__BB0_38:
	add.s32 	%r155, %r155, 8;
	setp.ne.s32 	%p18, %r155, %r161;
	@%p18 bra 	$L__BB0_36;
$L__BB0_39:
	setp.eq.s32 	%p19, %r44, 0;
	@%p19 bra 	$L__BB0_52;
	and.b32  	%r53, %r68, 3;
	setp.lt.u32 	%p20, %r44, 4;
	@%p20 bra 	$L__BB0_44;
	setp.leu.f32 	%p21, %f129, 0f00000000;
	setp.gt.f32 	%p22, %f129, 0f00000000;
	selp.f32 	%f129, 0f00000000, %f129, %p22;
	selp.u32 	%r115, 1, 0, %p22;
	add.s32 	%r166, %r166, %r115;
	@%p21 bra 	$L__BB0_43;
	add.s32 	%r116, %r161, 1;
	st.global.u32 	[%rd4], %r116;
$L__BB0_43:
	add.s32 	%r161, %r161, 4;
$L__BB0_44:
	setp.eq.s32 	%p23, %r53, 0;
	@%p23 bra 	$L__BB0_52;
	setp.eq.s32 	%p24, %r53, 1;
	@%p24 bra 	$L__BB0_49;
	setp.leu.f32 	%p25, %f129, 0f00000000;
	setp.gt.f32 	%p26, %f129, 0f00000000;
	selp.f32 	%f129, 0f00000000, %f129, %p26;
	selp.u32 	%r118, 1, 0, %p26;
	add.s32 	%r166, %r166, %r118;
	@%p25 bra 	$L__BB0_48;
	add.s32 	%r119, %r161, 1;
	st.global.u32 	[%rd4], %r119;
$L__BB0_48:
	add.s32 	%r161, %r161, 2;
$L__BB0_49:
	and.b32  	%r120, %r68, 1;
	setp.eq.b32 	%p27, %r120, 1;
	not.pred 	%p28, %p27;
	@%p28 bra 	$L__BB0_52;
	setp.leu.f32 	%p29, %f129, 0f00000000;
	@%p29 bra 	$L__BB0_52;
	add.s32 	%r121, %r161, 1;
	st.global.u32 	[%rd4], %r121;
	add.s32 	%r166, %r166, 1;
$L__BB0_52:
	cvta.to.global.u64 	%rd40, %rd9;
	atom.global.add.u32 	%r139, [%rd40], %r166;
$L__BB0_53:
	ret;

}
	// .globl	_Z28recalculateCentroidsStep1GPUPfPiS0_S_iii
.visible .entry _Z28recalculateCentroidsStep1GPUPfPiS0_S_iii(
	.param .u64 .ptr .align 1 _Z28recalculateCentroidsStep1GPUPfPiS0_S_iii_param_0,
	.param .u64 .ptr .align 1 _Z28recalculateCentroidsStep1GPUPfPiS0_S_iii_param_1,
	.param .u64 .ptr .align 1 _Z28recalculateCentroidsStep1GPUPfPiS0_S_iii_param_2,
	.param .u64 .ptr .align 1 _Z28recalculateCentroidsStep1GPUPfPiS0_S_iii_param_3,
	.param .u32 _Z28recalculateCentroidsStep1GPUPfPiS0_S_iii_param_4,
	.param .u32 _Z28recalculateCentroidsStep1GPUPfPiS0_S_iii_param_5,
	.param .u32 _Z28recalculateCentroidsStep1GPUPfPiS0_S_iii_param_6
)
{
	.reg .pred 	%p<11>;
	.reg .b32 	%r<64>;
	.reg .b32 	%f<59>;
	.reg .b64 	%rd<32>;

	ld.param.u64 	%rd6, [_Z28recalculateCentroidsStep1GPUPfPiS0_S_iii_param_0];
	ld.param.u64 	%rd3, [_Z28recalculateCentroidsStep1GPUPfPiS0_S_iii_param_1];
	ld.param.u64 	%rd4, [_Z28recalculateCentroidsStep1GPUPfPiS0_S_iii_param_2];
	ld.param.u32 	%r31, [_Z28recalculateCentroidsStep1GPUPfPiS0_S_iii_param_4];
	ld.param.u32 	%r30, [_Z28recalculateCentroidsStep1GPUPfPiS0_S_iii_param_6];
	cvta.to.global.u64 	%rd1, %rd6;
	mov.u32 	%r32, %tid.x;
	mov.u32 	%r33, %ctaid.x;
	mov.u32 	%r34, %ntid.x;
	mov.u32 	%r35, %ctaid.y;
	mov.u32 	%r36, %ntid.y;
	mov.u32 	%r37, %tid.y;
	mov.u32 	%r38, %nctaid.x;
	mov.u32 	%r39, %ctaid.z;
	mov.u32 	%r40, %ntid.z;
	mov.u32 	%r41, %tid.z;
	mad.lo.s32 	%r42, %r39, %r40, %r41;
	mov.u32 	%r43, %nctaid.y;
	mad.lo.s32 	%r44, %r42, %r43, %r35;
	mad.lo.s32 	%r45, %r44, %r36, %r37;
	mad.lo.s32 	%r46, %r45, %r38, %r33;
	mad.lo.s32 	%r1, %r46, %r34, %r32;
	setp.ge.s32 	%p1, %r1, %r31;
	@%p1 bra 	$L__BB1_14;
	cvta.to.global.u64 	%rd7, %rd3;
	cvta.to.global.u64 	%rd8, %rd4;
	mul.wide.s32 	%rd9, %r1, 4;
	add.s64 	%rd10, %rd7, %rd9;
	ld.global.u32 	%r2, [%rd10];
	mul.wide.s32 	%rd11, %r2, 4;
	add.s64 	%rd12, %rd8, %rd11;
	atom.global.add.u32 	%r47, [%rd12+-4], 1;
	setp.lt.s32 	%p2, %r30, 1;
	@%p2 bra 	$L__BB1_14;
	add.s32 	%r49, %r2, -1;
	mul.lo.s32 	%r3, %r49, %r30;
	mul.lo.s32 	%r4, %r1, %r30;
	setp.lt.u32 	%p3, %r30, 16;
	mov.b32 	%r59, 0;
	@%p3 bra 	$L__BB1_5;
	and.b32  	%r59, %r30, 2147483632;
	neg.s32 	%r57, %r59;
	mov.u32 	%r55, %r4;
	mov.u32 	%r56, %r3;
$L__BB1_4:
	.pragma "nounroll";
	ld.param.u64 	%rd30, [_Z28recalculateCentroidsStep1GPUPfPiS0_S_iii_param_3];
	mul.wide.s32 	%rd13, %r56, 4;
	cvta.to.global.u64 	%rd14, %rd30;
	add.s64 	%rd15, %rd14, %rd13;
	mul.wide.s32 	%rd16, %r55, 4;
	add.s64 	%rd17, %rd1, %rd16;
	ld.global.f32 	%f1, [%rd17];
	atom.global.add.f32 	%f2, [%rd15], %f1;
	ld.global.f32 	%f3, [%rd17+4];
	atom.global.add.f32 	%f4, [%rd15+4], %f3;
	ld.global.f32 	%f5, [%rd17+8];
	atom.global.add.f32 	%f6, [%rd15+8], %f5;
	ld.global.f32 	%f7, [%rd17+12];
	atom.global.add.f32 	%f8, [%rd15+12], %f7;
	ld.global.f32 	%f9, [%rd17+16];
	atom.global.add.f32 	%f10, [%rd15+16], %f9;
	ld.global.f32 	%f11, [%rd17+20];
	atom.global.add.f32 	%f12, [%rd15+20], %f11;
	ld.global.f32 	%f13, [%rd17+24];
	atom.global.add.f32 	%f14, [%rd15+24], %f13;
	ld.global.f32 	%f15, [%rd17+28];
	atom.global.add.f32 	%f16, [%rd15+28], %f15;
	ld.global.f32 	%f17, [%rd17+32];
	atom.global.add.f32 	%f18, [%rd15+32], %f17;
	ld.global.f32 	%f19, [%rd17+36];
	atom.global.add.f32 	%f20, [%rd15+36], %f19;
	ld.global.f32 	%f21, [%rd17+40];
	atom.global.add.f32 	%f22, [%rd15+40], %f21;
	ld.global.f32 	%f23, [%rd17+44];
	atom.global.add.f32 	%f24, [%rd15+44], %f23;
	ld.global.f32 	%f25, [%rd17+48];
	atom.global.add.f32 	%f26, [%rd15+48], %f25;
	ld.global.f32 	%f27, [%rd17+52];
	atom.global.add.f32 	%f28, [%rd15+52], %f27;
	ld.global.f32 	%f29, [%rd17+56];
	atom.global.add.f32 	%f30, [%rd15+56], %f29;
	ld.global.f32 	%f31, [%rd17+60];
	atom.global.add.f32 	%f32, [%rd15+60], %f31;
	add.s32 	%r57, %r57, 16;
	add.s32 	%r56, %r56, 16;
	add.s32 	%r55, %r55, 16;
	setp.ne.s32 	%p4, %r57, 0;
	@%p4 bra 	$L__BB1_4;
$L__BB1_5:
	and.b32  	%r14, %r30, 15;
	setp.eq.s32 	%p5, %r14, 0;
	@%p5 bra 	$L__BB1_14;
	ld.param.u64 	%rd31, [_Z28recalculateCentroidsStep1GPUPfPiS0_S_iii_param_3];
	cvta.to.global.u64 	%rd2, %rd31;
	and.b32  	%r15, %r30, 7;
	setp.lt.u32 	%p6, %r14, 8;
	@%p6 bra 	$L__BB1_8;
	add.s32 	%r51, %r59, %r3;
	mul.wide.s32 	%rd18, %r51, 4;
	add.s64 	%rd19, %rd2, %rd18;
	add.s32 	%r52, %r59, %r4;
	mul.wide.s32 	%rd20, %r52, 4;
	add.s64 	%rd21, %rd1, %rd20;
	ld.global.f32 	%f33, [%rd21];
	atom.global.add.f32 	%f34, [%rd19], %f33;
	ld.global.f32 	%f35, [%rd21+4];
	atom.global.add.f32 	%f36, [%rd19+4], %f35;
	ld.global.f32 	%f37, [%rd21+8];
	atom.global.add.f32 	%f38, [%rd19+8], %f37;
	ld.global.f32 	%f39, [%rd21+12];
	atom.global.add.f32 	%f40, [%rd19+12], %f39;
	ld.global.f32 	%f41, [%rd21+16];
	atom.global.add.f32 	%f42, [%rd19+16], %f41;
	ld.global.f32 	%f43, [%rd21+20];
	atom.global.add.f32 	%f44, [%rd19+20], %f43;
	ld.global.f32 	%f45, [%rd21+24];
	atom.global.add.f32 	%f46, [%rd19+24], %f45;
	ld.global.f32 	%f47, [%rd21+28];
	atom.global.add.f32 	%f48, [%rd19+28], %f47;
	add.s32 	%r59, %r59, 8;
$L__BB1_8:
	setp.eq.s32 	%p7, %r15, 0;
	@%p7 bra 	$L__BB1_14;
	and.b32  	%r18, %r30, 3;
	setp.lt.u32 	%p8, %r15, 4;
	@%p8 bra 	$L__BB1_11;
	add.s32 	%r53, %r59, %r3;
	mul.wide.s32 	%rd22, %r53, 4;
	add.s64 	%rd23, %rd2, %rd22;
	add.s32 	%r54, %r59, %r4;
	mul.wide.s32 	%rd24, %r54, 4;
	add.s64 	%rd25, %rd1, %rd24;
	ld.global.f32 	%f49, [%rd25];
	atom.global.add.f32 	%f50, [%rd23], %f49;
	ld.global.f32 	%f51, [%rd25+4];
	atom.global.add.f32 	%f52, [%rd23+4], %f51;
	ld.global.f32 	%f53, [%rd25+8];
	atom.global.add.f32 	%f54, [%rd23+8], %f53;
	ld.global.f32 	%f55, [%rd25+12];
	atom.global.add.f32 	%f56, [%rd23+12], %f55;
	add.s32 	%r59, %r59, 4;
$L__BB1_11:
	setp.eq.s32 	%p9, %r18, 0;
	@%p9 bra 	$L__BB1_14;
	add.s32 	%r63, %r59, %r4;
	add.s32 	%r62, %r59, %r3;
	neg.s32 	%r61, %r18;
$L__BB1_13:
	.pragma "nounroll";
	mul.wide.s32 	%rd26, %r63, 4;
	add.s64 	%rd27, %rd1, %rd26;
	mul.wide.s32 	%rd28, %r62, 4;
	add.s64 	%rd29, %rd2, %rd28;
	ld.global.f32 	%f57, [%rd27];
	atom.global.add.f32 	%f58, [%rd29], %f57;
	add.s32 	%r63, %r63, 1;
	add.s32 	%r62, %r62, 1;
	add.s32 	%r61, %r61, 1;
	setp.ne.s32 	%p10, %r61, 0;
	@%p10 bra 	$L__BB1_13;
$L__BB1_14:
	ret;

}
	// .globl	_Z28recalculateCentroidsStep2GPUPfPiii
.visible .entry _Z28recalculateCentroidsStep2GPUPfPiii(
	.param .u64 .ptr .align 1 _Z28recalculateCentroidsStep2GPUPfPiii_param_0,
	.param .u64 .ptr .align 1 _Z28recalculateCentroidsStep2GPUPfPiii_param_1,
	.param .u32 _Z28recalculateCentroidsStep2GPUPfPiii_param_2,
	.param .u32 _Z28recalculateCentroidsStep2GPUPfPiii_param_3
)
{
	.reg .pred 	%p<13>;
	.reg .b32 	%r<106>;
	.reg .b32 	%f<4>;
	.reg .b64 	%rd<24>;

	ld.param.u64 	%rd8, [_Z28recalculateCentroidsStep2GPUPfPiii_param_0];
	ld.param.u64 	%rd9, [_Z28recalculateCentroidsStep2GPUPfPiii_param_1];
	ld.param.u32 	%r25, [_Z28recalculateCentroidsStep2GPUPfPiii_param_2];
	ld.param.u32 	%r26, [_Z28recalculateCentroidsStep2GPUPfPiii_param_3];
	cvta.to.global.u64 	%rd1, %rd9;
	mov.u32 	%r1, %tid.x;
	mov.u32 	%r27, %ctaid.x;
	mov.u32 	%r28, %ntid.x;
	mov.u32 	%r29, %ctaid.y;
	mov.u32 	%r30, %ntid.y;
	mov.u32 	%r31, %tid.y;
	mov.u32 	%r32, %nctaid.x;
	mov.u32 	%r33, %ctaid.z;
	mov.u32 	%r34, %ntid.z;
	mov.u32 	%r35, %tid.z;
	mad.lo.s32 	%r36, %r33, %r34, %r35;
	mov.u32 	%r37, %nctaid.y;
	mad.lo.s32 	%r38, %r36, %r37, %r29;
	mad.lo.s32 	%r39, %r38, %r30, %r31;
	mad.lo.s32 	%r40, %r39, %r32, %r27;
	mad.lo.s32 	%r2, %r40, %r28, %r1;
	setp.gt.s32 	%p1, %r25, 64;
	@%p1 bra 	$L__BB2_3;
	setp.ge.s32 	%p11, %r1, %r25;
	@%p11 bra 	$L__BB2_17;
	mul.wide.u32 	%rd17, %r1, 4;
	add.s64 	%rd18, %rd1, %rd17;
	ld.global.u32 	%r88, [%rd18];
	shl.b32 	%r89, %r1, 2;
	mov.u32 	%r90, sharedPointsPerClass;
	add.s32 	%r91, %r90, %r89;
	st.shared.u32 	[%r91], %r88;
	bra.uni 	$L__BB2_17;
$L__BB2_3:
	mul.wide.u32 	%rd10, %r1, 4;
	add.s64 	%rd11, %rd1, %rd10;
	ld.global.u32 	%r41, [%rd11];
	shl.b32 	%r42, %r1, 2;
	mov.u32 	%r43, sharedPointsPerClass;
	add.s32 	%r44, %r43, %r42;
	st.shared.u32 	[%r44], %r41;
	setp.ne.s32 	%p2, %r1, 0;
	@%p2 bra 	$L__BB2_17;
	add.s32 	%r46, %r25, -65;
	and.b32  	%r3, %r25, 15;
	setp.lt.u32 	%p3, %r46, 15;
	mov.b32 	%r102, 64;
	@%p3 bra 	$L__BB2_8;
	and.b32  	%r49, %r25, 2147483632;
	neg.s32 	%r100, %r49;
	add.s32 	%r98, %r43, 304;
	add.s64 	%rd22, %rd1, 316;
	mov.b32 	%r99, 0;
$L__BB2_6:
	.pragma "nounroll";
	ld.global.u32 	%r51, [%rd22+-60];
	ld.global.u32 	%r52, [%rd22+-56];
	ld.global.u32 	%r53, [%rd22+-52];
	ld.global.u32 	%r54, [%rd22+-48];
	st.shared.v4.u32 	[%r98+-48], {%r51, %r52, %r53, %r54};
	ld.global.u32 	%r55, [%rd22+-44];
	ld.global.u32 	%r56, [%rd22+-40];
	ld.global.u32 	%r57, [%rd22+-36];
	ld.global.u32 	%r58, [%rd22+-32];
	st.shared.v4.u32 	[%r98+-32], {%r55, %r56, %r57, %r58};
	ld.global.u32 	%r59, [%rd22+-28];
	ld.global.u32 	%r60, [%rd22+-24];
	ld.global.u32 	%r61, [%rd22+-20];
	ld.global.u32 	%r62, [%rd22+-16];
	st.shared.v4.u32 	[%r98+-16], {%r59, %r60, %r61, %r62};
	ld.global.u32 	%r63, [%rd22+-12];
	ld.global.u32 	%r64, [%rd22+-8];
	ld.global.u32 	%r65, [%rd22+-4];
	ld.global.u32 	%r66, [%rd22];
	st.shared.v4.u32 	[%r98], {%r63, %r64, %r65, %r66};
	add.s32 	%r100, %r100, 16;
	add.s32 	%r99, %r99, 16;
	add.s64 	%rd22, %rd22, 64;
	add.s32 	%r98, %r98, 64;
	setp.ne.s32 	%p4, %r100, -64;
	@%p4 bra 	$L__BB2_6;
	add.s32 	%r102, %r99, 64;
$L__BB2_8:
	setp.eq.s32 	%p5, %r3, 0;
	@%p5 bra 	$L__BB2_17;
	and.b32  	%r13, %r25, 7;
	setp.lt.u32 	%p6, %r3, 8;
	@%p6 bra 	$L__BB2_11;
	mul.wide.u32 	%rd12, %r102, 4;
	add.s64 	%rd13, %rd1, %rd12;
	ld.global.u32 	%r67, [%rd13];
	shl.b32 	%r68, %r102, 2;
	add.s32 	%r70, %r43, %r68;
	st.shared.u32 	[%r70], %r67;
	ld.global.u32 	%r71, [%rd13+4];
	st.shared.u32 	[%r70+4], %r71;
	ld.global.u32 	%r72, [%rd13+8];
	st.shared.u32 	[%r70+8], %r72;
	ld.global.u32 	%r73, [%rd13+12];
	st.shared.u32 	[%r70+12], %r73;
	ld.global.u32 	%r74, [%rd13+16];
	st.shared.u32 	[%r70+16], %r74;
	ld.global.u32 	%r75, [%rd13+20];
	st.shared.u32 	[%r70+20], %r75;
	ld.global.u32 	%r76, [%rd13+24];
	st.shared.u32 	[%r70+24], %r76;
	ld.global.u32 	%r77, [%rd13+28];
	st.shared.u32 	[%r70+28], %r77;
	add.s32 	%r102, %r102, 8;
$L__BB2_11:
	setp.eq.s32 	%p7, %r13, 0;
	@%p7 bra 	$L__BB2_17;
	and.b32  	%r16, %r25, 3;
	setp.lt.u32 	%p8, %r13, 4;
	@%p8 bra 	$L__BB2_14;
	mul.wide.u32 	%rd14, %r102, 4;
	add.s64 	%rd15, %rd1, %rd14;
	ld.global.u32 	%r78, [%rd15];
	shl.b32 	%r79, %r102, 2;
	add.s32 	%r81, %r43, %r79;
	st.shared.u32 	[%r81], %r78;
	ld.global.u32 	%r82, [%rd15+4];
	st.shared.u32 	[%r81+4], %r82;
	ld.global.u32 	%r83, [%rd15+8];
	st.shared.u32 	[%r81+8], %r83;
	ld.global.u32 	%r84, [%rd15+12];
	st.shared.u32 	[%r81+12], %r84;
	add.s32 	%r102, %r102, 4;
$L__BB2_14:
	setp.eq.s32 	%p9, %r16, 0;
	@%p9 bra 	$L__BB2_17;
	shl.b32 	%r85, %r102, 2;
	add.s32 	%r105, %r43, %r85;
	mul.wide.u32 	%rd16, %r102, 4;
	add.s64 	%rd23, %rd1, %rd16;
	neg.s32 	%r104, %r16;
$L__BB2_16:
	.pragma "nounroll";
	ld.global.u32 	%r87, [%rd23];
	st.shared.u32 	[%r105], %r87;
	add.s32 	%r105, %r105, 4;
	add.s64 	%rd23, %rd23, 4;
	add.s32 	%r104, %r104, 1;
	setp.ne.s32 	%p10, %r104, 0;
	@%p10 bra 	$L__BB2_16;
$L__BB2_17:
	bar.sync 	0;
	mul.lo.s32 	%r92, %r26, %r25;
	setp.ge.s32 	%p12, %r2, %r92;
	@%p12 bra 	$L__BB2_19;
	div.s32 	%r93, %r2, %r25;
	cvta.to.global.u64 	%rd19, %rd8;
	mul.wide.s32 	%rd20, %r2, 4;
	add.s64 	%rd21, %rd19, %rd20;
	ld.global.f32 	%f1, [%rd21];
	shl.b32 	%r94, %r93, 2;
	mov.u32 	%r95, sharedPointsPerClass;
	add.s32 	%r96, %r95, %r94;
	ld.shared.u32 	%r97, [%r96];
	cvt.rn.f32.s32 	%f2, %r97;
	div.rn.f32 	%f3, %f1, %f2;
	st.global.f32 	[%rd21], %f3;
$L__BB2_19:
	ret;

}
	// .globl	_Z28recalculateCentroidsStep3GPUPfS_S_ii
.visible .entry _Z28recalculateCentroidsStep3GPUPfS_S_ii(
	.param .u64 .ptr .align 1 _Z28recalculateCentroidsStep3GPUPfS_S_ii_param_0,
	.param .u64 .ptr .align 1 _Z28recalculateCentroidsStep3GPUPfS_S_ii_param_1,
	.param .u64 .ptr .align 1 _Z28recalculateCentroidsStep3GPUPfS_S_ii_param_2,
	.param .u32 _Z28recalculateCentroidsStep3GPUPfS_S_ii_param_3,
	.param .u32 _Z28recalculateCentroidsStep3GPUPfS_S_ii_param_4
)
{
	.reg .pred 	%p<12>;
	.reg .b32 	%r<37>;
	.reg .b32 	%f<85>;
	.reg .b64 	%rd<33>;

	ld.param.u64 	%rd13, [_Z28recalculateCentroidsStep3GPUPfS_S_ii_param_0];
	ld.param.u64 	%rd11, [_Z28recalculateCentroidsStep3GPUPfS_S_ii_param_1];
	ld.param.u64 	%rd12, [_Z28recalculateCentroidsStep3GPUPfS_S_ii_param_2];
	ld.param.u32 	%r13, [_Z28recalculateCentroidsStep3GPUPfS_S_ii_param_3];
	ld.param.u32 	%r14, [_Z28recalculateCentroidsStep3GPUPfS_S_ii_param_4];
	cvta.to.global.u64 	%rd1, %rd13;
	mov.u32 	%r15, %tid.x;
	mov.u32 	%r16, %ctaid.x;
	mov.u32 	%r17, %ntid.x;
	mov.u32 	%r18, %ctaid.y;
	mov.u32 	%r19, %ntid.y;
	mov.u32 	%r20, %tid.y;
	mov.u32 	%r21, %nctaid.x;
	mov.u32 	%r22, %ctaid.z;
	mov.u32 	%r23, %ntid.z;
	mov.u32 	%r24, %tid.z;
	mad.lo.s32 	%r25, %r22, %r23, %r24;
	mov.u32 	%r26, %nctaid.y;
	mad.lo.s32 	%r27, %r25, %r26, %r18;
	mad.lo.s32 	%r28, %r27, %r19, %r20;
	mad.lo.s32 	%r29, %r28, %r21, %r16;
	mad.lo.s32 	%r1, %r29, %r17, %r15;
	setp.ge.s32 	%p1, %r1, %r14;
	@%p1 bra 	$L__BB3_15;
	cvta.to.global.u64 	%rd2, %rd11;
	cvta.to.global.u64 	%rd3, %rd12;
	mul.lo.s32 	%r30, %r1, %r13;
	cvt.s64.s32 	%rd4, %r30;
	setp.lt.s32 	%p2, %r13, 1;
	mov.f32 	%f84, 0f00000000;
	@%p2 bra 	$L__BB3_13;
	and.b32  	%r2, %r13, 7;
	setp.lt.u32 	%p3, %r13, 8;
	mov.f32 	%f84, 0f00000000;
	mov.b32 	%r35, 0;
	@%p3 bra 	$L__BB3_5;
	and.b32  	%r35, %r13, 2147483640;
	neg.s32 	%r33, %r35;
	shl.b64 	%rd14, %rd4, 2;
	add.s64 	%rd15, %rd14, 16;
	add.s64 	%rd32, %rd2, %rd15;
	add.s64 	%rd31, %rd3, %rd15;
	mov.f32 	%f84, 0f00000000;
$L__BB3_4:
	.pragma "nounroll";
	ld.global.f32 	%f18, [%rd32+-16];
	ld.global.f32 	%f19, [%rd31+-16];
	sub.f32 	%f20, %f18, %f19;
	fma.rn.f32 	%f21, %f20, %f20, %f84;
	ld.global.f32 	%f22, [%rd32+-12];
	ld.global.f32 	%f23, [%rd31+-12];
	sub.f32 	%f24, %f22, %f23;
	fma.rn.f32 	%f25, %f24, %f24, %f21;
	ld.global.f32 	%f26, [%rd32+-8];
	ld.global.f32 	%f27, [%rd31+-8];
	sub.f32 	%f28, %f26, %f27;
	fma.rn.f32 	%f29, %f28, %f28, %f25;
	ld.global.f32 	%f30, [%rd32+-4];
	ld.global.f32 	%f31, [%rd31+-4];
	sub.f32 	%f32, %f30, %f31;
	fma.rn.f32 	%f33, %f32, %f32, %f29;
	ld.global.f32 	%f34, [%rd32];
	ld.global.f32 	%f35, [%rd31];
	sub.f32 	%f36, %f34, %f35;
	fma.rn.f32 	%f37, %f36, %f36, %f33;
	ld.global.f32 	%f38, [%rd32+4];
	ld.global.f32 	%f39, [%rd31+4];
	sub.f32 	%f40, %f38, %f39;
	fma.rn.f32 	%f41, %f40, %f40, %f37;
	ld.global.f32 	%f42, [%rd32+8];
	ld.global.f32 	%f43, [%rd31+8];
	sub.f32 	%f44, %f42, %f43;
	fma.rn.f32 	%f45, %f44, %f44, %f41;
	ld.global.f32 	%f46, [%rd32+12];
	ld.global.f32 	%f47, [%rd31+12];
	sub.f32 	%f48, %f46, %f47;
	fma.rn.f32 	%f84, %f48, %f48, %f45;
	add.s32 	%r33, %r33, 8;
	add.s64 	%rd32, %rd32, 32;
	add.s64 	%rd31, %rd31, 32;
	setp.ne.s32 	%p4, %r33, 0;
	@%p4 bra 	$L__BB3_4;
$L__BB3_5:
	setp.eq.s32 	%p5, %r2, 0;
	@%p5 bra 	$L__BB3_13;
	and.b32  	%r8, %r13, 3;
	setp.lt.u32 	%p6, %r2, 4;
	@%p6 bra 	$L__BB3_8;
	cvt.u64.u32 	%rd16, %r35;
	add.s64 	%rd17, %rd16, %rd4;
	shl.b64 	%rd18, %rd17, 2;
	add.s64 	%rd19, %rd2, %rd18;
	ld.global.f32 	%f50, [%rd19];
	add.s64 	%rd20, %rd3, %rd18;
	ld.global.f32 	%f51, [%rd20];
	sub.f32 	%f52, %f50, %f51;
	fma.rn.f32 	%f53, %f52, %f52, %f84;
	ld.global.f32 	%f54, [%rd19+4];
	ld.global.f32 	%f55, [%rd20+4];
	sub.f32 	%f56, %f54, %f55;
	fma.rn.f32 	%f57, %f56, %f56, %f53;
	ld.global.f32 	%f58, [%rd19+8];
	ld.global.f32 	%f59, [%rd20+8];
	sub.f32 	%f60, %f58, %f59;
	fma.rn.f32 	%f61, %f60, %f60, %f57;
	ld.global.f32 	%f62, [%rd19+12];
	ld.global.f32 	%f63, [%rd20+12];
	sub.f32 	%f64, %f62, %f63;
	fma.rn.f32 	%f84, %f64, %f64, %f61;
	add.s32 	%r35, %r35, 4;
$L__BB3_8:
	setp.eq.s32 	%p7, %r8, 0;
	@%p7 bra 	$L__BB3_13;
	setp.eq.s32 	%p8, %r8, 1;
	@%p8 bra 	$L__BB3_11;
	cvt.u64.u32 	%rd21, %r35;
	add.s64 	%rd22, %rd21, %rd4;
	shl.b64 	%rd23, %rd22, 2;
	add.s64 	%rd24, %rd2, %rd23;
	ld.global.f32 	%f66, [%rd24];
	add.s64 	%rd25, %rd3, %rd23;
	ld.global.f32 	%f67, [%rd25];
	sub.f32 	%f68, %f66, %f67;
	fma.rn.f32 	%f69, %f68, %f68, %f84;
	ld.global.f32 	%f70, [%rd24+4];
	ld.global.f32 	%f71, [%rd25+4];
	sub.f32 	%f72, %f70, %f71;
	fma.rn.f32 	%f84, %f72, %f72, %f69;
	add.s32 	%r35, %r35, 2;
$L__BB3_11:
	and.b32  	%r32, %r13, 1;
	setp.eq.b32 	%p9, %r32, 1;
	not.pred 	%p10, %p9;
	@%p10 bra 	$L__BB3_13;
	cvt.u64.u32 	%rd26, %r35;
	add.s64 	%rd27, %rd26, %rd4;
	shl.b64 	%rd28, %rd27, 2;
	add.s64 	%rd29, %rd2, %rd28;
	ld.global.f32 	%f73, [%rd29];
	add.s64 	%rd30, %rd3, %rd28;
	ld.global.f32 	%f74, [%rd30];
	sub.f32 	%f75, %f73, %f74;
	fma.rn.f32 	%f84, %f75, %f75, %f84;
$L__BB3_13:
	sqrt.rn.f32 	%f13, %f84;
	ld.global.f32 	%f76, [%rd1];
	setp.leu.f32 	%p11, %f13, %f76;
	@%p11 bra 	$L__BB3_15;
	st.global.f32 	[%rd1], %f13;
$L__BB3_15:
	ret;

}


// ===== COMPILED SASS (sm_100) =====

	.target	sm_100

	.elftype	@"ET_EXEC"


//--------------------- .note.nv.tkinfo           --------------------------
	.section	.note.nv.tkinfo,"",@"SHT_NOTE"
	.sectionflags	@"SHF_NOTE_NV_TKINFO"
	.tkinfo
        /*0018*/ 	.word	0x00000002
        /*0030*/ 	.string	""
        /*0030*/ 	.string	"ptxas"
        /*0030*/ 	.string	"Cuda compilation tools, release 13.0, V13.0.88"
        /*0030*/ 	.string	"Build cuda_13.0.r13.0/compiler.36424714_0"
        /*0030*/ 	.string	"-arch sm_100 -m 64 "



//--------------------- .note.nv.cuinfo           --------------------------
	.section	.note.nv.cuinfo,"",@"SHT_NOTE"
	.sectionflags	@"SHF_NOTE_NV_CUINFO"
        /*0018*/ 	.short	0x0002
        /*001a*/ 	.short	0x0064
        /*001c*/ 	.short	0x0082
	.zero		2


//--------------------- .nv.info                  --------------------------
	.section	.nv.info,"",@"SHT_CUDA_INFO"
	.align	4


	//----- nvinfo : EIATTR_REGCOUNT
	.align		4
        /*0000*/ 	.byte	0x04, 0x2f
        /*0002*/ 	.short	(.L_1 - .L_0)
	.align		4
.L_0:
        /*0004*/ 	.word	index@(_Z12firstStepGPUPfS_PiiiiS0_)
        /*0008*/ 	.word	0x00000020


	//----- nvinfo : EIATTR_FRAME_SIZE
	.align		4
.L_1:
        /*000c*/ 	.byte	0x04, 0x11
        /*000e*/ 	.short	(.L_3 - .L_2)
	.align		4
.L_2:
        /*0010*/ 	.word	index@($__internal_2_$__cuda_sm20_sqrt_rn_f32_slowpath)
        /*0014*/ 	.word	0x00000000


	//----- nvinfo : EIATTR_FRAME_SIZE
	.align		4
.L_3:
        /*0018*/ 	.byte	0x04, 0x11
        /*001a*/ 	.short	(.L_5 - .L_4)
	.align		4
.L_4:
        /*001c*/ 	.word	index@(_Z12firstStepGPUPfS_PiiiiS0_)
        /*0020*/ 	.word	0x00000000


	//----- nvinfo : EIATTR_REGCOUNT
	.align		4
.L_5:
        /*0024*/ 	.byte	0x04, 0x2f
        /*0026*/ 	.short	(.L_7 - .L_6)
	.align		4
.L_6:
        /*0028*/ 	.word	index@(_Z28recalculateCentroidsStep1GPUPfPiS0_S_iii)
        /*002c*/ 	.word	0x0000001a


	//----- nvinfo : EIATTR_FRAME_SIZE
	.align		4
.L_7:
        /*0030*/ 	.byte	0x04, 0x11
        /*0032*/ 	.short	(.L_9 - .L_8)
	.align		4
.L_8:
        /*0034*/ 	.word	index@(_Z28recalculateCentroidsStep1GPUPfPiS0_S_iii)
        /*0038*/ 	.word	0x00000000


	//----- nvinfo : EIATTR_REGCOUNT
	.align		4
.L_9:
        /*003c*/ 	.byte	0x04, 0x2f
        /*003e*/ 	.short	(.L_11 - .L_10)
	.align		4
.L_10:
        /*0040*/ 	.word	index@(_Z28recalculateCentroidsStep2GPUPfPiii)
        /*0044*/ 	.word	0x0000001e


	//----- nvinfo : EIATTR_FRAME_SIZE
	.align		4
.L_11:
        /*0048*/ 	.byte	0x04, 0x11
        /*004a*/ 	.short	(.L_13 - .L_12)
	.align		4
.L_12:
        /*004c*/ 	.word	index@($__internal_1_$__cuda_sm3x_div_rn_noftz_f32_slowpath)
        /*0050*/ 	.word	0x00000000


	//----- nvinfo : EIATTR_FRAME_SIZE
	.align		4
.L_13:
        /*0054*/ 	.byte	0x04, 0x11
        /*0056*/ 	.short	(.L_15 - .L_14)
	.align		4
.L_14:
        /*0058*/ 	.word	index@(_Z28recalculateCentroidsStep2GPUPfPiii)
        /*005c*/ 	.word	0x00000000


	//----- nvinfo : EIATTR_REGCOUNT
	.align		4
.L_15:
        /*0060*/ 	.byte	0x04, 0x2f
        /*0062*/ 	.short	(.L_17 - .L_16)
	.align		4
.L_16:
        /*0064*/ 	.word	index@(_Z28recalculateCentroidsStep3GPUPfS_S_ii)
        /*0068*/ 	.word	0x0000001a


	//----- nvinfo : EIATTR_FRAME_SIZE
	.align		4
.L_17:
        /*006c*/ 	.byte	0x04, 0x11
        /*006e*/ 	.short	(.L_19 - .L_18)
	.align		4
.L_18:
        /*0070*/ 	.word	index@($__internal_0_$__cuda_sm20_sqrt_rn_f32_slowpath)
        /*0074*/ 	.word	0x00000000


	//----- nvinfo : EIATTR_FRAME_SIZE
	.align		4
.L_19:
        /*0078*/ 	.byte	0x04, 0x11
        /*007a*/ 	.short	(.L_21 - .L_20)
	.align		4
.L_20:
        /*007c*/ 	.word	index@(_Z28recalculateCentroidsStep3GPUPfS_S_ii)
        /*0080*/ 	.word	0x00000000


	//----- nvinfo : EIATTR_MIN_STACK_SIZE
	.align		4
.L_21:
        /*0084*/ 	.byte	0x04, 0x12
        /*0086*/ 	.short	(.L_23 - .L_22)
	.align		4
.L_22:
        /*0088*/ 	.word	index@(_Z28recalculateCentroidsStep3GPUPfS_S_ii)
        /*008c*/ 	.word	0x00000000


	//----- nvinfo : EIATTR_MIN_STACK_SIZE
	.align		4
.L_23:
        /*0090*/ 	.byte	0x04, 0x12
        /*0092*/ 	.short	(.L_25 - .L_24)
	.align		4
.L_24:
        /*0094*/ 	.word	index@(_Z28recalculateCentroidsStep2GPUPfPiii)
        /*0098*/ 	.word	0x00000000


	//----- nvinfo : EIATTR_MIN_STACK_SIZE
	.align		4
.L_25:
        /*009c*/ 	.byte	0x04, 0x12
        /*009e*/ 	.short	(.L_27 - .L_26)
	.align		4
.L_26:
        /*00a0*/ 	.word	index@(_Z28recalculateCentroidsStep1GPUPfPiS0_S_iii)
        /*00a4*/ 	.word	0x00000000


	//----- nvinfo : EIATTR_MIN_STACK_SIZE
	.align		4
.L_27:
        /*00a8*/ 	.byte	0x04, 0x12
        /*00aa*/ 	.short	(.L_29 - .L_28)
	.align		4
.L_28:
        /*00ac*/ 	.word	index@(_Z12firstStepGPUPfS_PiiiiS0_)
        /*00b0*/ 	.word	0x00000000
.L_29:


//--------------------- .nv.compat                --------------------------
	.section	.nv.compat,"",@"SHT_CUDA_COMPAT_INFO"
	.align	4
        /*0000*/ 	.byte	0x02, 0x09, 0x00, 0x00, 0x02, 0x02, 0x01, 0x00, 0x02, 0x05, 0x05, 0x00, 0x03, 0x07, 0x01, 0x01
        /*0010*/ 	.byte	0x02, 0x03, 0x00, 0x00, 0x02, 0x06, 0x01, 0x00, 0x04, 0x0b, 0x08, 0x00, 0x01, 0x00, 0x00, 0x00
        /*0020*/ 	.byte	0x00, 0x00, 0x00, 0x00


//--------------------- .nv.info._Z28recalculateCentroidsStep3GPUPfS_S_ii --------------------------
	.section	.nv.info._Z28recalculateCentroidsStep3GPUPfS_S_ii,"",@"SHT_CUDA_INFO"
	.sectionflags	@""
	.align	4


	//----- nvinfo : EIATTR_CUDA_API_VERSION
	.align		4
        /*0000*/ 	.byte	0x04, 0x37
        /*0002*/ 	.short	(.L_31 - .L_30)
.L_30:
        /*0004*/ 	.word	0x00000082


	//----- nvinfo : EIATTR_KPARAM_INFO
	.align		4
.L_31:
        /*0008*/ 	.byte	0x04, 0x17
        /*000a*/ 	.short	(.L_33 - .L_32)
.L_32:
        /*000c*/ 	.word	0x00000000
        /*0010*/ 	.short	0x0004
        /*0012*/ 	.short	0x001c
        /*0014*/ 	.byte	0x00, 0xf0, 0x11, 0x00


	//----- nvinfo : EIATTR_KPARAM_INFO
	.align		4
.L_33:
        /*0018*/ 	.byte	0x04, 0x17
        /*001a*/ 	.short	(.L_35 - .L_34)
.L_34:
        /*001c*/ 	.word	0x00000000
        /*0020*/ 	.short	0x0003
        /*0022*/ 	.short	0x0018
        /*0024*/ 	.byte	0x00, 0xf0, 0x11, 0x00


	//----- nvinfo : EIATTR_KPARAM_INFO
	.align		4
.L_35:
        /*0028*/ 	.byte	0x04, 0x17
        /*002a*/ 	.short	(.L_37 - .L_36)
.L_36:
        /*002c*/ 	.word	0x00000000
        /*0030*/ 	.short	0x0002
        /*0032*/ 	.short	0x0010
        /*0034*/ 	.byte	0x00, 0xf5, 0x21, 0x00


	//----- nvinfo : EIATTR_KPARAM_INFO
	.align		4
.L_37:
        /*0038*/ 	.byte	0x04, 0x17
        /*003a*/ 	.short	(.L_39 - .L_38)
.L_38:
        /*003c*/ 	.word	0x00000000
        /*0040*/ 	.short	0x0001
        /*0042*/ 	.short	0x0008
        /*0044*/ 	.byte	0x00, 0xf5, 0x21, 0x00


	//----- nvinfo : EIATTR_KPARAM_INFO
	.align		4
.L_39:
        /*0048*/ 	.byte	0x04, 0x17
        /*004a*/ 	.short	(.L_41 - .L_40)
.L_40:
        /*004c*/ 	.word	0x00000000
        /*0050*/ 	.short	0x0000
        /*0052*/ 	.short	0x0000
        /*0054*/ 	.byte	0x00, 0xf5, 0x21, 0x00


	//----- nvinfo : EIATTR_SPARSE_MMA_MASK
	.align		4
.L_41:
        /*0058*/ 	.byte	0x03, 0x50
        /*005a*/ 	.short	0x0000


	//----- nvinfo : EIATTR_MAXREG_COUNT
	.align		4
        /*005c*/ 	.byte	0x03, 0x1b
        /*005e*/ 	.short	0x00ff


	//----- nvinfo : EIATTR_MERCURY_ISA_VERSION
	.align		4
        /*0060*/ 	.byte	0x03, 0x5f
        /*0062*/ 	.short	0x0101


	//----- nvinfo : EIATTR_VRC_CTA_INIT_COUNT
	.align		4
        /*0064*/ 	.byte	0x02, 0x4a
	.zero		1
	.zero		1


	//----- nvinfo : EIATTR_EXIT_INSTR_OFFSETS
	.align		4
        /*0068*/ 	.byte	0x04, 0x1c
        /*006a*/ 	.short	(.L_43 - .L_42)


	//   ....[0]....
.L_42:
        /*006c*/ 	.word	0x00000130


	//   ....[1]....
        /*0070*/ 	.word	0x00000aa0


	//   ....[2]....
        /*0074*/ 	.word	0x00000ac0


	//----- nvinfo : EIATTR_CRS_STACK_SIZE
	.align		4
.L_43:
        /*0078*/ 	.byte	0x04, 0x1e
        /*007a*/ 	.short	(.L_45 - .L_44)
.L_44:
        /*007c*/ 	.word	0x00000000


	//----- nvinfo : EIATTR_CBANK_PARAM_SIZE
	.align		4
.L_45:
        /*0080*/ 	.byte	0x03, 0x19
        /*0082*/ 	.short	0x0020


	//----- nvinfo : EIATTR_PARAM_CBANK
	.align		4
        /*0084*/ 	.byte	0x04, 0x0a
        /*0086*/ 	.short	(.L_47 - .L_46)
	.align		4
.L_46:
        /*0088*/ 	.word	index@(.nv.constant0._Z28recalculateCentroidsStep3GPUPfS_S_ii)
        /*008c*/ 	.short	0x0380
        /*008e*/ 	.short	0x0020


	//----- nvinfo : EIATTR_SW_WAR
	.align		4
.L_47:
        /*0090*/ 	.byte	0x04, 0x36
        /*0092*/ 	.short	(.L_49 - .L_48)
.L_48:
        /*0094*/ 	.word	0x00000008
.L_49:


//--------------------- .nv.info._Z28recalculateCentroidsStep2GPUPfPiii --------------------------
	.section	.nv.info._Z28recalculateCentroidsStep2GPUPfPiii,"",@"SHT_CUDA_INFO"
	.sectionflags	@""
	.align	4


	//----- nvinfo : EIATTR_CUDA_API_VERSION
	.align		4
        /*0000*/ 	.byte	0x04, 0x37
        /*0002*/ 	.short	(.L_51 - .L_50)
.L_50:
        /*0004*/ 	.word	0x00000082


	//----- nvinfo : EIATTR_KPARAM_INFO
	.align		4
.L_51:
        /*0008*/ 	.byte	0x04, 0x17
        /*000a*/ 	.short	(.L_53 - .L_52)
.L_52:
        /*000c*/ 	.word	0x00000000
        /*0010*/ 	.short	0x0003
        /*0012*/ 	.short	0x0014
        /*0014*/ 	.byte	0x00, 0xf0, 0x11, 0x00


	//----- nvinfo : EIATTR_KPARAM_INFO
	.align		4
.L_53:
        /*0018*/ 	.byte	0x04, 0x17
        /*001a*/ 	.short	(.L_55 - .L_54)
.L_54:
        /*001c*/ 	.word	0x00000000
        /*0020*/ 	.short	0x0002
        /*0022*/ 	.short	0x0010
        /*0024*/ 	.byte	0x00, 0xf0, 0x11, 0x00


	//----- nvinfo : EIATTR_KPARAM_INFO
	.align		4
.L_55:
        /*0028*/ 	.byte	0x04, 0x17
        /*002a*/ 	.short	(.L_57 - .L_56)
.L_56:
        /*002c*/ 	.word	0x00000000
        /*0030*/ 	.short	0x0001
        /*0032*/ 	.short	0x0008
        /*0034*/ 	.byte	0x00, 0xf5, 0x21, 0x00


	//----- nvinfo : EIATTR_KPARAM_INFO
	.align		4
.L_57:
        /*0038*/ 	.byte	0x04, 0x17
        /*003a*/ 	.short	(.L_59 - .L_58)
.L_58:
        /*003c*/ 	.word	0x00000000
        /*0040*/ 	.short	0x0000
        /*0042*/ 	.short	0x0000
        /*0044*/ 	.byte	0x00, 0xf5, 0x21, 0x00


	//----- nvinfo : EIATTR_SPARSE_MMA_MASK
	.align		4
.L_59:
        /*0048*/ 	.byte	0x03, 0x50
        /*004a*/ 	.short	0x0000


	//----- nvinfo : EIATTR_MAXREG_COUNT
	.align		4
        /*004c*/ 	.byte	0x03, 0x1b
        /*004e*/ 	.short	0x00ff


	//----- nvinfo : EIATTR_NUM_BARRIERS
	.align		4
        /*0050*/ 	.byte	0x02, 0x4c
        /*0052*/ 	.byte	0x01
	.zero		1


	//----- nvinfo : EIATTR_MERCURY_ISA_VERSION
	.align		4
        /*0054*/ 	.byte	0x03, 0x5f
        /*0056*/ 	.short	0x0101


	//----- nvinfo : EIATTR_VRC_CTA_INIT_COUNT
	.align		4
        /*0058*/ 	.byte	0x02, 0x4a
	.zero		1
	.zero		1


	//----- nvinfo : EIATTR_EXIT_INSTR_OFFSETS
	.align		4
        /*005c*/ 	.byte	0x04, 0x1c
        /*005e*/ 	.short	(.L_61 - .L_60)


	//   ....[0]....
.L_60:
        /*0060*/ 	.word	0x000008a0


	//   ....[1]....
        /*0064*/ 	.word	0x00000b90


	//----- nvinfo : EIATTR_CRS_STACK_SIZE
	.align		4
.L_61:
        /*0068*/ 	.byte	0x04, 0x1e
        /*006a*/ 	.short	(.L_63 - .L_62)
.L_62:
        /*006c*/ 	.word	0x00000000


	//----- nvinfo : EIATTR_CBANK_PARAM_SIZE
	.align		4
.L_63:
        /*0070*/ 	.byte	0x03, 0x19
        /*0072*/ 	.short	0x0018


	//----- nvinfo : EIATTR_PARAM_CBANK
	.align		4
        /*0074*/ 	.byte	0x04, 0x0a
        /*0076*/ 	.short	(.L_65 - .L_64)
	.align		4
.L_64:
        /*0078*/ 	.word	index@(.nv.constant0._Z28recalculateCentroidsStep2GPUPfPiii)
        /*007c*/ 	.short	0x0380
        /*007e*/ 	.short	0x0018


	//----- nvinfo : EIATTR_SW_WAR
	.align		4
.L_65:
        /*0080*/ 	.byte	0x04, 0x36
        /*0082*/ 	.short	(.L_67 - .L_66)
.L_66:
        /*0084*/ 	.word	0x00000008
.L_67:


//--------------------- .nv.info._Z28recalculateCentroidsStep1GPUPfPiS0_S_iii --------------------------
	.section	.nv.info._Z28recalculateCentroidsStep1GPUPfPiS0_S_iii,"",@"SHT_CUDA_INFO"
	.sectionflags	@""
	.align	4


	//----- nvinfo : EIATTR_CUDA_API_VERSION
	.align		4
        /*0000*/ 	.byte	0x04, 0x37
        /*0002*/ 	.short	(.L_69 - .L_68)
.L_68:
        /*0004*/ 	.word	0x00000082


	//----- nvinfo : EIATTR_KPARAM_INFO
	.align		4
.L_69:
        /*0008*/ 	.byte	0x04, 0x17
        /*000a*/ 	.short	(.L_71 - .L_70)
.L_70:
        /*000c*/ 	.word	0x00000000
        /*0010*/ 	.short	0x0006
        /*0012*/ 	.short	0x0028
        /*0014*/ 	.byte	0x00, 0xf0, 0x11, 0x00


	//----- nvinfo : EIATTR_KPARAM_INFO
	.align		4
.L_71:
        /*0018*/ 	.byte	0x04, 0x17
        /*001a*/ 	.short	(.L_73 - .L_72)
.L_72:
        /*001c*/ 	.word	0x00000000
        /*0020*/ 	.short	0x0005
        /*0022*/ 	.short	0x0024
        /*0024*/ 	.byte	0x00, 0xf0, 0x11, 0x00


	//----- nvinfo : EIATTR_KPARAM_INFO
	.align		4
.L_73:
        /*0028*/ 	.byte	0x04, 0x17
        /*002a*/ 	.short	(.L_75 - .L_74)
.L_74:
        /*002c*/ 	.word	0x00000000
        /*0030*/ 	.short	0x0004
        /*0032*/ 	.short	0x0020
        /*0034*/ 	.byte	0x00, 0xf0, 0x11, 0x00


	//----- nvinfo : EIATTR_KPARAM_INFO
	.align		4
.L_75:
        /*0038*/ 	.byte	0x04, 0x17
        /*003a*/ 	.short	(.L_77 - .L_76)
.L_76:
        /*003c*/ 	.word	0x00000000
        /*0040*/ 	.short	0x0003
        /*0042*/ 	.short	0x0018
        /*0044*/ 	.byte	0x00, 0xf5, 0x21, 0x00


	//----- nvinfo : EIATTR_KPARAM_INFO
	.align		4
.L_77:
        /*0048*/ 	.byte	0x04, 0x17
        /*004a*/ 	.short	(.L_79 - .L_78)
.L_78:
        /*004c*/ 	.word	0x00000000
        /*0050*/ 	.short	0x0002
        /*0052*/ 	.short	0x0010
        /*0054*/ 	.byte	0x00, 0xf5, 0x21, 0x00


	//----- nvinfo : EIATTR_KPARAM_INFO
	.align		4
.L_79:
        /*0058*/ 	.byte	0x04, 0x17
        /*005a*/ 	.short	(.L_81 - .L_80)
.L_80:
        /*005c*/ 	.word	0x00000000
        /*0060*/ 	.short	0x0001
        /*0062*/ 	.short	0x0008
        /*0064*/ 	.byte	0x00, 0xf5, 0x21, 0x00


	//----- nvinfo : EIATTR_KPARAM_INFO
	.align		4
.L_81:
        /*0068*/ 	.byte	0x04, 0x17
        /*006a*/ 	.short	(.L_83 - .L_82)
.L_82:
        /*006c*/ 	.word	0x00000000
        /*0070*/ 	.short	0x0000
        /*0072*/ 	.short	0x0000
        /*0074*/ 	.byte	0x00, 0xf5, 0x21, 0x00


	//----- nvinfo : EIATTR_SPARSE_MMA_MASK
	.align		4
.L_83:
        /*0078*/ 	.byte	0x03, 0x50
        /*007a*/ 	.short	0x0000


	//----- nvinfo : EIATTR_MAXREG_COUNT
	.align		4
        /*007c*/ 	.byte	0x03, 0x1b
        /*007e*/ 	.short	0x00ff


	//----- nvinfo : EIATTR_MERCURY_ISA_VERSION
	.align		4
        /*0080*/ 	.byte	0x03, 0x5f
        /*0082*/ 	.short	0x0101


	//----- nvinfo : EIATTR_VRC_CTA_INIT_COUNT
	.align		4
        /*0084*/ 	.byte	0x02, 0x4a
	.zero		1
	.zero		1


	//----- nvinfo : EIATTR_EXIT_INSTR_OFFSETS
	.align		4
        /*0088*/ 	.byte	0x04, 0x1c
        /*008a*/ 	.short	(.L_85 - .L_84)


	//   ....[0]....
.L_84:
        /*008c*/ 	.word	0x00000130


	//   ....[1]....
        /*0090*/ 	.word	0x000001e0


	//   ....[2]....
        /*0094*/ 	.word	0x00000530


	//   ....[3]....
        /*0098*/ 	.word	0x000006f0


	//   ....[4]....
        /*009c*/ 	.word	0x00000830


	//   ....[5]....
        /*00a0*/ 	.word	0x00000920


	//----- nvinfo : EIATTR_CBANK_PARAM_SIZE
	.align		4
.L_85:
        /*00a4*/ 	.byte	0x03, 0x19
        /*00a6*/ 	.short	0x002c


	//----- nvinfo : EIATTR_PARAM_CBANK
	.align		4
        /*00a8*/ 	.byte	0x04, 0x0a
        /*00aa*/ 	.short	(.L_87 - .L_86)
	.align		4
.L_86:
        /*00ac*/ 	.word	index@(.nv.constant0._Z28recalculateCentroidsStep1GPUPfPiS0_S_iii)
        /*00b0*/ 	.short	0x0380
        /*00b2*/ 	.short	0x002c


	//----- nvinfo : EIATTR_SW_WAR
	.align		4
.L_87:
        /*00b4*/ 	.byte	0x04, 0x36
        /*00b6*/ 	.short	(.L_89 - .L_88)
.L_88:
        /*00b8*/ 	.word	0x00000008
.L_89:


//--------------------- .nv.info._Z12firstStepGPUPfS_PiiiiS0_ --------------------------
	.section	.nv.info._Z12firstStepGPUPfS_PiiiiS0_,"",@"SHT_CUDA_INFO"
	.sectionflags	@""
	.align	4


	//----- nvinfo : EIATTR_CUDA_API_VERSION
	.align		4
        /*0000*/ 	.byte	0x04, 0x37
        /*0002*/ 	.short	(.L_91 - .L_90)
.L_90:
        /*0004*/ 	.word	0x00000082


	//----- nvinfo : EIATTR_KPARAM_INFO
	.align		4
.L_91:
        /*0008*/ 	.byte	0x04, 0x17
        /*000a*/ 	.short	(.L_93 - .L_92)
.L_92:
        /*000c*/ 	.word	0x00000000
        /*0010*/ 	.short	0x0006
        /*0012*/ 	.short	0x0028
        /*0014*/ 	.byte	0x00, 0xf5, 0x21, 0x00


	//----- nvinfo : EIATTR_KPARAM_INFO
	.align		4
.L_93:
        /*0018*/ 	.byte	0x04, 0x17
        /*001a*/ 	.short	(.L_95 - .L_94)
.L_94:
        /*001c*/ 	.word	0x00000000
        /*0020*/ 	.short	0x0005
        /*0022*/ 	.short	0x0020
        /*0024*/ 	.byte	0x00, 0xf0, 0x11, 0x00


	//----- nvinfo : EIATTR_KPARAM_INFO
	.align		4
.L_95:
        /*0028*/ 	.byte	0x04, 0x17
        /*002a*/ 	.short	(.L_97 - .L_96)
.L_96:
        /*002c*/ 	.word	0x00000000
        /*0030*/ 	.short	0x0004
        /*0032*/ 	.short	0x001c
        /*0034*/ 	.byte	0x00, 0xf0, 0x11, 0x00


	//----- nvinfo : EIATTR_KPARAM_INFO
	.align		4
.L_97:
        /*0038*/ 	.byte	0x04, 0x17
        /*003a*/ 	.short	(.L_99 - .L_98)
.L_98:
        /*003c*/ 	.word	0x00000000
        /*0040*/ 	.short	0x0003
        /*0042*/ 	.short	0x0018
        /*0044*/ 	.byte	0x00, 0xf0, 0x11, 0x00


	//----- nvinfo : EIATTR_KPARAM_INFO
	.align		4
.L_99:
        /*0048*/ 	.byte	0x04, 0x17
        /*004a*/ 	.short	(.L_101 - .L_100)
.L_100:
        /*004c*/ 	.word	0x00000000
        /*0050*/ 	.short	0x0002
        /*0052*/ 	.short	0x0010
        /*0054*/ 	.byte	0x00, 0xf5, 0x21, 0x00


	//----- nvinfo : EIATTR_KPARAM_INFO
	.align		4
.L_101:
        /*0058*/ 	.byte	0x04, 0x17
        /*005a*/ 	.short	(.L_103 - .L_102)
.L_102:
        /*005c*/ 	.word	0x00000000
        /*0060*/ 	.short	0x0001
        /*0062*/ 	.short	0x0008
        /*0064*/ 	.byte	0x00, 0xf5, 0x21, 0x00


	//----- nvinfo : EIATTR_KPARAM_INFO
	.align		4
.L_103:
        /*0068*/ 	.byte	0x04, 0x17
        /*006a*/ 	.short	(.L_105 - .L_104)
.L_104:
        /*006c*/ 	.word	0x00000000
        /*0070*/ 	.short	0x0000
        /*0072*/ 	.short	0x0000
        /*0074*/ 	.byte	0x00, 0xf5, 0x21, 0x00


	//----- nvinfo : EIATTR_SPARSE_MMA_MASK
	.align		4
.L_105:
        /*0078*/ 	.byte	0x03, 0x50
        /*007a*/ 	.short	0x0000


	//----- nvinfo : EIATTR_MAXREG_COUNT
	.align		4
        /*007c*/ 	.byte	0x03, 0x1b
        /*007e*/ 	.short	0x00ff


	//----- nvinfo : EIATTR_NUM_BARRIERS
	.align		4
        /*0080*/ 	.byte	0x02, 0x4c
        /*0082*/ 	.byte	0x01
	.zero		1


	//----- nvinfo : EIATTR_MERCURY_ISA_VERSION
	.align		4
        /*0084*/ 	.byte	0x03, 0x5f
        /*0086*/ 	.short	0x0101


	//----- nvinfo : EIATTR_INT_WARP_WIDE_INSTR_OFFSETS
	.align		4
        /*0088*/ 	.byte	0x04, 0x31
        /*008a*/ 	.short	(.L_107 - .L_106)


	//   ....[0]....
.L_106:
        /*008c*/ 	.word	0x00001670


	//   ....[1]....
        /*0090*/ 	.word	0x00001690


	//----- nvinfo : EIATTR_VRC_CTA_INIT_COUNT
	.align		4
.L_107:
        /*0094*/ 	.byte	0x02, 0x4a
	.zero		1
	.zero		1


	//----- nvinfo : EIATTR_EXIT_INSTR_OFFSETS
	.align		4
        /*0098*/ 	.byte	0x04, 0x1c
        /*009a*/ 	.short	(.L_109 - .L_108)


	//   ....[0]....
.L_108:
        /*009c*/ 	.word	0x00000880


	//   ....[1]....
        /*00a0*/ 	.word	0x000016e0


	//----- nvinfo : EIATTR_CRS_STACK_SIZE
	.align		4
.L_109:
        /*00a4*/ 	.byte	0x04, 0x1e
        /*00a6*/ 	.short	(.L_111 - .L_110)
.L_110:
        /*00a8*/ 	.word	0x00000000


	//----- nvinfo : EIATTR_CBANK_PARAM_SIZE
	.align		4
.L_111:
        /*00ac*/ 	.byte	0x03, 0x19
        /*00ae*/ 	.short	0x0030


	//----- nvinfo : EIATTR_PARAM_CBANK
	.align		4
        /*00b0*/ 	.byte	0x04, 0x0a
        /*00b2*/ 	.short	(.L_113 - .L_112)
	.align		4
.L_112:
        /*00b4*/ 	.word	index@(.nv.constant0._Z12firstStepGPUPfS_PiiiiS0_)
        /*00b8*/ 	.short	0x0380
        /*00ba*/ 	.short	0x0030


	//----- nvinfo : EIATTR_SW_WAR
	.align		4
.L_113:
        /*00bc*/ 	.byte	0x04, 0x36
        /*00be*/ 	.short	(.L_115 - .L_114)
.L_114:
        /*00c0*/ 	.word	0x00000008
.L_115:


//--------------------- .nv.callgraph             --------------------------
	.section	.nv.callgraph,"",@"SHT_CUDA_CALLGRAPH"
	.align	4
	.sectionentsize	8
	.align		4
        /*0000*/ 	.word	0x00000000
	.align		4
        /*0004*/ 	.word	0xffffffff
	.align		4
        /*0008*/ 	.word	0x00000000
	.align		4
        /*000c*/ 	.word	0xfffffffe
	.align		4
        /*0010*/ 	.word	0x00000000
	.align		4
        /*0014*/ 	.word	0xfffffffd
	.align		4
        /*0018*/ 	.word	0x00000000
	.align		4
        /*001c*/ 	.word	0xfffffffc


//--------------------- .text._Z28recalculateCentroidsStep3GPUPfS_S_ii --------------------------
	.section	.text._Z28recalculateCentroidsStep3GPUPfS_S_ii,"ax",@progbits
	.align	128
        .global         _Z28recalculateCentroidsStep3GPUPfS_S_ii
        .type           _Z28recalculateCentroidsStep3GPUPfS_S_ii,@function
        .size           _Z28recalculateCentroidsStep3GPUPfS_S_ii,(.L_x_62 - _Z28recalculateCentroidsStep3GPUPfS_S_ii)
        .other          _Z28recalculateCentroidsStep3GPUPfS_S_ii,@"STO_CUDA_ENTRY STV_DEFAULT"
_Z28recalculateCentroidsStep3GPUPfS_S_ii:
.text._Z28recalculateCentroidsStep3GPUPfS_S_ii:
[----:B------:R-:W-:Y:S01]  /*0000*/  LDC R1, c[0x0][0x37c] ;  /* 0x0000df00ff017b82 */ /* 0x000fe20000000800 */
[----:B------:R-:W0:Y:S01]  /*0010*/  S2R R9, SR_TID.Z ;  /* 0x0000000000097919 */ /* 0x000e220000002300 */
[----:B------:R-:W1:Y:S06]  /*0020*/  LDCU UR5, c[0x0][0x360] ;  /* 0x00006c00ff0577ac */ /* 0x000e6c0008000800 */
[----:B------:R-:W0:Y:S01]  /*0030*/  S2UR UR8, SR_CTAID.Z ;  /* 0x00000000000879c3 */ /* 0x000e220000002700 */
[----:B------:R-:W2:Y:S01]  /*0040*/  S2R R5, SR_TID.Y ;  /* 0x0000000000057919 */ /* 0x000ea20000002200 */
[----:B------:R-:W2:Y:S01]  /*0050*/  LDCU UR7, c[0x0][0x364] ;  /* 0x00006c80ff0777ac */ /* 0x000ea20008000800 */
[----:B------:R-:W1:Y:S05]  /*0060*/  S2R R3, SR_TID.X ;  /* 0x0000000000037919 */ /* 0x000e6a0000002100 */
[----:B------:R-:W3:Y:S08]  /*0070*/  LDC R7, c[0x0][0x370] ;  /* 0x0000dc00ff077b82 */ /* 0x000ef00000000800 */
[----:B------:R-:W0:Y:S08]  /*0080*/  LDC R0, c[0x0][0x368] ;  /* 0x0000da00ff007b82 */ /* 0x000e300000000800 */
[----:B------:R-:W4:Y:S08]  /*0090*/  S2UR UR6, SR_CTAID.Y ;  /* 0x00000000000679c3 */ /* 0x000f300000002600 */
[----:B------:R-:W4:Y:S08]  /*00a0*/  LDC R11, c[0x0][0x374] ;  /* 0x0000dd00ff0b7b82 */ /* 0x000f300000000800 */
[----:B------:R-:W3:Y:S01]  /*00b0*/  S2UR UR4, SR_CTAID.X ;  /* 0x00000000000479c3 */ /* 0x000ee20000002500 */
[----:B0-----:R-:W-:Y:S01]  /*00c0*/  IMAD R0, R0, UR8, R9 ;  /* 0x0000000800007c24 */ /* 0x001fe2000f8e0209 */
[----:B------:R-:W0:Y:S03]  /*00d0*/  LDCU UR8, c[0x0][0x39c] ;  /* 0x00007380ff0877ac */ /* 0x000e260008000800 */
[----:B----4-:R-:W-:-:S04]  /*00e0*/  IMAD R0, R0, R11, UR6 ;  /* 0x0000000600007e24 */ /* 0x010fc8000f8e020b */
[----:B--2---:R-:W-:-:S04]  /*00f0*/  IMAD R0, R0, UR7, R5 ;  /* 0x0000000700007c24 */ /* 0x004fc8000f8e0205 */
[----:B---3--:R-:W-:-:S04]  /*0100*/  IMAD R0, R0, R7, UR4 ;  /* 0x0000000400007e24 */ /* 0x008fc8000f8e0207 */
[----:B-1----:R-:W-:-:S05]  /*0110*/  IMAD R6, R0, UR5, R3 ;  /* 0x0000000500067c24 */ /* 0x002fca000f8e0203 */
[----:B0-----:R-:W-:-:S13]  /*0120*/  ISETP.GE.AND P0, PT, R6, UR8, PT ;  /* 0x0000000806007c0c */ /* 0x001fda000bf06270 */
[----:B------:R-:W-:Y:S05]  /*0130*/  @P0 EXIT ;  /* 0x000000000000094d */ /* 0x000fea0003800000 */
[----:B------:R-:W0:Y:S01]  /*0140*/  LDCU UR5, c[0x0][0x398] ;  /* 0x00007300ff0577ac */ /* 0x000e220008000800 */
[----:B------:R-:W-:Y:S01]  /*0150*/  HFMA2 R0, -RZ, RZ, 0, 0 ;  /* 0x00000000ff007431 */ /* 0x000fe200000001ff */
[----:B------:R-:W1:Y:S01]  /*0160*/  LDCU.64 UR8, c[0x0][0x358] ;  /* 0x00006b00ff0877ac */ /* 0x000e620008000a00 */
[----:B0-----:R-:W-:-:S09]  /*0170*/  UISETP.GE.AND UP0, UPT, UR5, 0x1, UPT ;  /* 0x000000010500788c */ /* 0x001fd2000bf06270 */
[----:B-1----:R-:W-:Y:S05]  /*0180*/  BRA.U !UP0, `(.L_x_0) ;  /* 0x0000000908047547 */ /* 0x002fea000b800000 */
[----:B------:R-:W-:Y:S02]  /*0190*/  UISETP.GE.U32.AND UP1, UPT, UR5, 0x8, UPT ;  /* 0x000000080500788c */ /* 0x000fe4000bf26070 */
[----:B------:R-:W-:Y:S01]  /*01a0*/  IMAD R6, R6, UR5, RZ ;  /* 0x0000000506067c24 */ /* 0x000fe2000f8e02ff */
[----:B------:R-:W-:Y:S01]  /*01b0*/  ULOP3.LUT UR6, UR5, 0x7, URZ, 0xc0, !UPT ;  /* 0x0000000705067892 */ /* 0x000fe2000f8ec0ff */
[----:B------:R-:W-:Y:S01]  /*01c0*/  MOV R0, RZ ;  /* 0x000000ff00007202 */ /* 0x000fe20000000f00 */
[----:B------:R-:W-:Y:S02]  /*01d0*/  UMOV UR4, URZ ;  /* 0x000000ff00047c82 */ /* 0x000fe40008000000 */
[----:B------:R-:W-:Y:S01]  /*01e0*/  SHF.R.S32.HI R7, RZ, 0x1f, R6 ;  /* 0x0000001fff077819 */ /* 0x000fe20000011406 */
[----:B------:R-:W-:Y:S01]  /*01f0*/  UISETP.NE.AND UP0, UPT, UR6, URZ, UPT ;  /* 0x000000ff0600728c */ /* 0x000fe2000bf05270 */
[----:B------:R-:W-:Y:S10]  /*0200*/  BRA.U !UP1, `(.L_x_1) ;  /* 0x0000000109c87547 */ /* 0x000ff4000b800000 */
[----:B------:R-:W0:Y:S01]  /*0210*/  LDCU.64 UR10, c[0x0][0x388] ;  /* 0x00007100ff0a77ac */ /* 0x000e220008000a00 */
[C---:B------:R-:W-:Y:S02]  /*0220*/  LEA R4, P0, R6.reuse, 0x10, 0x2 ;  /* 0x0000001006047811 */ /* 0x040fe400078010ff */
[----:B------:R-:W-:Y:S01]  /*0230*/  MOV R0, RZ ;  /* 0x000000ff00007202 */ /* 0x000fe20000000f00 */
[----:B------:R-:W1:Y:S01]  /*0240*/  LDCU.64 UR12, c[0x0][0x390] ;  /* 0x00007200ff0c77ac */ /* 0x000e620008000a00 */
[----:B------:R-:W-:Y:S01]  /*0250*/  LEA.HI.X R5, R6, RZ, R7, 0x2, P0 ;  /* 0x000000ff06057211 */ /* 0x000fe200000f1407 */
[----:B------:R-:W-:-:S04]  /*0260*/  ULOP3.LUT UR4, UR5, 0x7ffffff8, URZ, 0xc0, !UPT ;  /* 0x7ffffff805047892 */ /* 0x000fc8000f8ec0ff */
[----:B------:R-:W-:Y:S01]  /*0270*/  UIADD3 UR7, UPT, UPT, -UR4, URZ, URZ ;  /* 0x000000ff04077290 */ /* 0x000fe2000fffe1ff */
[C---:B0-----:R-:W-:Y:S02]  /*0280*/  IADD3 R2, P1, PT, R4.reuse, UR10, RZ ;  /* 0x0000000a04027c10 */ /* 0x041fe4000ff3e0ff */
[----:B-1----:R-:W-:Y:S02]  /*0290*/  IADD3 R4, P2, PT, R4, UR12, RZ ;  /* 0x0000000c04047c10 */ /* 0x002fe4000ff5e0ff */
[C---:B------:R-:W-:Y:S02]  /*02a0*/  IADD3.X R3, PT, PT, R5.reuse, UR11, RZ, P1, !PT ;  /* 0x0000000b05037c10 */ /* 0x040fe40008ffe4ff */
[----:B------:R-:W-:-:S09]  /*02b0*/  IADD3.X R5, PT, PT, R5, UR13, RZ, P2, !PT ;  /* 0x0000000d05057c10 */ /* 0x000fd200097fe4ff */
.L_x_2:
[----:B------:R-:W2:Y:S04]  /*02c0*/  LDG.E R16, desc[UR8][R2.64+-0x10] ;  /* 0xfffff00802107981 */ /* 0x000ea8000c1e1900 */
[----:B------:R-:W2:Y:S04]  /*02d0*/  LDG.E R17, desc[UR8][R4.64+-0x10] ;  /* 0xfffff00804117981 */ /* 0x000ea8000c1e1900 */
[----:B------:R-:W3:Y:S04]  /*02e0*/  LDG.E R18, desc[UR8][R2.64+-0xc] ;  /* 0xfffff40802127981 */ /* 0x000ee8000c1e1900 */
[----:B------:R-:W3:Y:S04]  /*02f0*/  LDG.E R19, desc[UR8][R4.64+-0xc] ;  /* 0xfffff40804137981 */ /* 0x000ee8000c1e1900 */
[----:B------:R-:W4:Y:S04]  /*0300*/  LDG.E R20, desc[UR8][R2.64+-0x8] ;  /* 0xfffff80802147981 */ /* 0x000f28000c1e1900 */
[----:B------:R-:W4:Y:S04]  /*0310*/  LDG.E R21, desc[UR8][R4.64+-0x8] ;  /* 0xfffff80804157981 */ /* 0x000f28000c1e1900 */
[----:B------:R-:W5:Y:S04]  /*0320*/  LDG.E R22, desc[UR8][R2.64+-0x4] ;  /* 0xfffffc0802167981 */ /* 0x000f68000c1e1900 */
[----:B------:R-:W5:Y:S04]  /*0330*/  LDG.E R23, desc[UR8][R4.64+-0x4] ;  /* 0xfffffc0804177981 */ /* 0x000f68000c1e1900 */
[----:B------:R-:W5:Y:S04]  /*0340*/  LDG.E R15, desc[UR8][R2.64] ;  /* 0x00000008020f7981 */ /* 0x000f68000c1e1900 */
[----:B------:R-:W5:Y:S04]  /*0350*/  LDG.E R14, desc[UR8][R4.64] ;  /* 0x00000008040e7981 */ /* 0x000f68000c1e1900 */
[----:B------:R-:W5:Y:S04]  /*0360*/  LDG.E R13, desc[UR8][R2.64+0x4] ;  /* 0x00000408020d7981 */ /* 0x000f68000c1e1900 */
[----:B------:R-:W5:Y:S04]  /*0370*/  LDG.E R12, desc[UR8][R4.64+0x4] ;  /* 0x00000408040c7981 */ /* 0x000f68000c1e1900 */
[----:B------:R-:W5:Y:S04]  /*0380*/  LDG.E R11, desc[UR8][R2.64+0x8] ;  /* 0x00000808020b7981 */ /* 0x000f68000c1e1900 */
[----:B------:R-:W5:Y:S04]  /*0390*/  LDG.E R10, desc[UR8][R4.64+0x8] ;  /* 0x00000808040a7981 */ /* 0x000f68000c1e1900 */
[----:B------:R0:W5:Y:S04]  /*03a0*/  LDG.E R8, desc[UR8][R2.64+0xc] ;  /* 0x00000c0802087981 */ /* 0x000168000c1e1900 */
[----:B------:R1:W5:Y:S01]  /*03b0*/  LDG.E R9, desc[UR8][R4.64+0xc] ;  /* 0x00000c0804097981 */ /* 0x000362000c1e1900 */
[----:B------:R-:W-:-:S04]  /*03c0*/  UIADD3 UR7, UPT, UPT, UR7, 0x8, URZ ;  /* 0x0000000807077890 */ /* 0x000fc8000fffe0ff */
[----:B------:R-:W-:Y:S01]  /*03d0*/  UISETP.NE.AND UP1, UPT, UR7, URZ, UPT ;  /* 0x000000ff0700728c */ /* 0x000fe2000bf25270 */
[----:B0-----:R-:W-:Y:S02]  /*03e0*/  IADD3 R2, P0, PT, R2, 0x20, RZ ;  /* 0x0000002002027810 */ /* 0x001fe40007f1e0ff */
[----:B-1----:R-:W-:Y:S02]  /*03f0*/  IADD3 R4, P1, PT, R4, 0x20, RZ ;  /* 0x0000002004047810 */ /* 0x002fe40007f3e0ff */
[----:B------:R-:W-:Y:S02]  /*0400*/  IADD3.X R3, PT, PT, RZ, R3, RZ, P0, !PT ;  /* 0x00000003ff037210 */ /* 0x000fe400007fe4ff */
[----:B------:R-:W-:Y:S01]  /*0410*/  IADD3.X R5, PT, PT, RZ, R5, RZ, P1, !PT ;  /* 0x00000005ff057210 */ /* 0x000fe20000ffe4ff */
[----:B--2---:R-:W-:-:S04]  /*0420*/  FADD R17, R16, -R17 ;  /* 0x8000001110117221 */ /* 0x004fc80000000000 */
[----:B------:R-:W-:Y:S01]  /*0430*/  FFMA R0, R17, R17, R0 ;  /* 0x0000001111007223 */ /* 0x000fe20000000000 */
[----:B---3--:R-:W-:-:S04]  /*0440*/  FADD R19, R18, -R19 ;  /* 0x8000001312137221 */ /* 0x008fc80000000000 */
[----:B------:R-:W-:Y:S01]  /*0450*/  FFMA R0, R19, R19, R0 ;  /* 0x0000001313007223 */ /* 0x000fe20000000000 */
[----:B----4-:R-:W-:-:S04]  /*0460*/  FADD R21, R20, -R21 ;  /* 0x8000001514157221 */ /* 0x010fc80000000000 */
[----:B------:R-:W-:Y:S01]  /*0470*/  FFMA R0, R21, R21, R0 ;  /* 0x0000001515007223 */ /* 0x000fe20000000000 */
[----:B-----5:R-:W-:-:S04]  /*0480*/  FADD R23, R22, -R23 ;  /* 0x8000001716177221 */ /* 0x020fc80000000000 */
[----:B------:R-:W-:Y:S01]  /*0490*/  FFMA R0, R23, R23, R0 ;  /* 0x0000001717007223 */ /* 0x000fe20000000000 */
[----:B------:R-:W-:-:S04]  /*04a0*/  FADD R15, R15, -R14 ;  /* 0x8000000e0f0f7221 */ /* 0x000fc80000000000 */
[----:B------:R-:W-:Y:S01]  /*04b0*/  FFMA R0, R15, R15, R0 ;  /* 0x0000000f0f007223 */ /* 0x000fe20000000000 */
[----:B------:R-:W-:-:S04]  /*04c0*/  FADD R13, R13, -R12 ;  /* 0x8000000c0d0d7221 */ /* 0x000fc80000000000 */
[----:B------:R-:W-:Y:S01]  /*04d0*/  FFMA R0, R13, R13, R0 ;  /* 0x0000000d0d007223 */ /* 0x000fe20000000000 */
[----:B------:R-:W-:-:S04]  /*04e0*/  FADD R11, R11, -R10 ;  /* 0x8000000a0b0b7221 */ /* 0x000fc80000000000 */
[----:B------:R-:W-:Y:S01]  /*04f0*/  FFMA R0, R11, R11, R0 ;  /* 0x0000000b0b007223 */ /* 0x000fe20000000000 */
[----:B------:R-:W-:-:S04]  /*0500*/  FADD R9, R8, -R9 ;  /* 0x8000000908097221 */ /* 0x000fc80000000000 */
[----:B------:R-:W-:Y:S01]  /*0510*/  FFMA R0, R9, R9, R0 ;  /* 0x0000000909007223 */ /* 0x000fe20000000000 */
[----:B------:R-:W-:Y:S06]  /*0520*/  BRA.U UP1, `(.L_x_2) ;  /* 0xfffffffd01647547 */ /* 0x000fec000b83ffff */
.L_x_1:
[----:B------:R-:W-:Y:S05]  /*0530*/  BRA.U !UP0, `(.L_x_0) ;  /* 0x0000000508187547 */ /* 0x000fea000b800000 */
[----:B------:R-:W-:Y:S02]  /*0540*/  UISETP.GE.U32.AND UP0, UPT, UR6, 0x4, UPT ;  /* 0x000000040600788c */ /* 0x000fe4000bf06070 */
[----:B------:R-:W-:-:S04]  /*0550*/  ULOP3.LUT UR7, UR5, 0x3, URZ, 0xc0, !UPT ;  /* 0x0000000305077892 */ /* 0x000fc8000f8ec0ff */
[----:B------:R-:W-:-:S03]  /*0560*/  UISETP.NE.AND UP1, UPT, UR7, URZ, UPT ;  /* 0x000000ff0700728c */ /* 0x000fc6000bf25270 */
[----:B------:R-:W-:Y:S08]  /*0570*/  BRA.U !UP0, `(.L_x_3) ;  /* 0x00000001086c7547 */ /* 0x000ff0000b800000 */
[----:B------:R-:W0:Y:S01]  /*0580*/  LDCU.64 UR10, c[0x0][0x388] ;  /* 0x00007100ff0a77ac */ /* 0x000e220008000a00 */
[----:B------:R-:W-:Y:S01]  /*0590*/  IADD3 R5, P0, PT, R6, UR4, RZ ;  /* 0x0000000406057c10 */ /* 0x000fe2000ff1e0ff */
[----:B------:R-:W1:Y:S03]  /*05a0*/  LDCU.64 UR12, c[0x0][0x390] ;  /* 0x00007200ff0c77ac */ /* 0x000e660008000a00 */
[----:B------:R-:W-:Y:S02]  /*05b0*/  IADD3.X R2, PT, PT, RZ, R7, RZ, P0, !PT ;  /* 0x00000007ff027210 */ /* 0x000fe400007fe4ff */
[C---:B------:R-:W-:Y:S02]  /*05c0*/  SHF.L.U32 R4, R5.reuse, 0x2, RZ ;  /* 0x0000000205047819 */ /* 0x040fe400000006ff */
[----:B------:R-:W-:Y:S02]  /*05d0*/  SHF.L.U64.HI R5, R5, 0x2, R2 ;  /* 0x0000000205057819 */ /* 0x000fe40000010202 */
[----:B0-----:R-:W-:-:S02]  /*05e0*/  IADD3 R2, P0, PT, R4, UR10, RZ ;  /* 0x0000000a04027c10 */ /* 0x001fc4000ff1e0ff */
[----:B-1----:R-:W-:Y:S02]  /*05f0*/  IADD3 R4, P1, PT, R4, UR12, RZ ;  /* 0x0000000c04047c10 */ /* 0x002fe4000ff3e0ff */
[C---:B------:R-:W-:Y:S02]  /*0600*/  IADD3.X R3, PT, PT, R5.reuse, UR11, RZ, P0, !PT ;  /* 0x0000000b05037c10 */ /* 0x040fe400087fe4ff */
[----:B------:R-:W-:-:S03]  /*0610*/  IADD3.X R5, PT, PT, R5, UR13, RZ, P1, !PT ;  /* 0x0000000d05057c10 */ /* 0x000fc60008ffe4ff */
[----:B------:R-:W2:Y:S04]  /*0620*/  LDG.E R8, desc[UR8][R2.64] ;  /* 0x0000000802087981 */ /* 0x000ea8000c1e1900 */
[----:B------:R-:W2:Y:S04]  /*0630*/  LDG.E R9, desc[UR8][R4.64] ;  /* 0x0000000804097981 */ /* 0x000ea8000c1e1900 */
[----:B------:R-:W3:Y:S04]  /*0640*/  LDG.E R10, desc[UR8][R2.64+0x4] ;  /* 0x00000408020a7981 */ /* 0x000ee8000c1e1900 */
[----:B------:R-:W3:Y:S04]  /*0650*/  LDG.E R11, desc[UR8][R4.64+0x4] ;  /* 0x00000408040b7981 */ /* 0x000ee8000c1e1900 */
[----:B------:R-:W4:Y:S04]  /*0660*/  LDG.E R12, desc[UR8][R2.64+0x8] ;  /* 0x00000808020c7981 */ /* 0x000f28000c1e1900 */
[----:B------:R-:W4:Y:S04]  /*0670*/  LDG.E R13, desc[UR8][R4.64+0x8] ;  /* 0x00000808040d7981 */ /* 0x000f28000c1e1900 */
[----:B------:R-:W5:Y:S04]  /*0680*/  LDG.E R14, desc[UR8][R2.64+0xc] ;  /* 0x00000c08020e7981 */ /* 0x000f68000c1e1900 */
[----:B------:R-:W5:Y:S01]  /*0690*/  LDG.E R15, desc[UR8][R4.64+0xc] ;  /* 0x00000c08040f7981 */ /* 0x000f62000c1e1900 */
[----:B------:R-:W-:Y:S01]  /*06a0*/  UIADD3 UR4, UPT, UPT, UR4, 0x4, URZ ;  /* 0x0000000404047890 */ /* 0x000fe2000fffe0ff */
[----:B--2---:R-:W-:-:S04]  /*06b0*/  FADD R9, R8, -R9 ;  /* 0x8000000908097221 */ /* 0x004fc80000000000 */
[----:B------:R-:W-:Y:S01]  /*06c0*/  FFMA R0, R9, R9, R0 ;  /* 0x0000000909007223 */ /* 0x000fe20000000000 */
[----:B---3--:R-:W-:-:S04]  /*06d0*/  FADD R11, R10, -R11 ;  /* 0x8000000b0a0b7221 */ /* 0x008fc80000000000 */
[----:B------:R-:W-:Y:S01]  /*06e0*/  FFMA R0, R11, R11, R0 ;  /* 0x0000000b0b007223 */ /* 0x000fe20000000000 */
[----:B----4-:R-:W-:-:S04]  /*06f0*/  FADD R13, R12, -R13 ;  /* 0x8000000d0c0d7221 */ /* 0x010fc80000000000 */
[----:B------:R-:W-:Y:S01]  /*0700*/  FFMA R0, R13, R13, R0 ;  /* 0x0000000d0d007223 */ /* 0x000fe20000000000 */
[----:B-----5:R-:W-:-:S04]  /*0710*/  FADD R15, R14, -R15 ;  /* 0x8000000f0e0f7221 */ /* 0x020fc80000000000 */
[----:B------:R-:W-:-:S07]  /*0720*/  FFMA R0, R15, R15, R0 ;  /* 0x0000000f0f007223 */ /* 0x000fce0000000000 */
.L_x_3:
[----:B------:R-:W-:Y:S05]  /*0730*/  BRA.U !UP1, `(.L_x_0) ;  /* 0x0000000109987547 */ /* 0x000fea000b800000 */
[----:B------:R-:W-:Y:S02]  /*0740*/  UISETP.NE.AND UP0, UPT, UR7, 0x1, UPT ;  /* 0x000000010700788c */ /* 0x000fe4000bf05270 */
[----:B------:R-:W-:-:S04]  /*0750*/  ULOP3.LUT UR5, UR5, 0x1, URZ, 0xc0, !UPT ;  /* 0x0000000105057892 */ /* 0x000fc8000f8ec0ff */
[----:B------:R-:W-:-:S03]  /*0760*/  UISETP.NE.U32.AND UP1, UPT, UR5, 0x1, UPT ;  /* 0x000000010500788c */ /* 0x000fc6000bf25070 */
[----:B------:R-:W-:Y:S08]  /*0770*/  BRA.U !UP0, `(.L_x_4) ;  /* 0x00000001084c7547 */ /* 0x000ff0000b800000 */
[----:B------:R-:W0:Y:S01]  /*0780*/  LDCU.64 UR6, c[0x0][0x388] ;  /* 0x00007100ff0677ac */ /* 0x000e220008000a00 */
[----:B------:R-:W-:Y:S01]  /*0790*/  IADD3 R2, P0, PT, R6, UR4, RZ ;  /* 0x0000000406027c10 */ /* 0x000fe2000ff1e0ff */
[----:B------:R-:W1:Y:S03]  /*07a0*/  LDCU.64 UR10, c[0x0][0x390] ;  /* 0x00007200ff0a77ac */ /* 0x000e660008000a00 */
[----:B------:R-:W-:Y:S01]  /*07b0*/  IADD3.X R3, PT, PT, RZ, R7, RZ, P0, !PT ;  /* 0x00000007ff037210 */ /* 0x000fe200007fe4ff */
[----:B------:R-:W-:-:S03]  /*07c0*/  IMAD.SHL.U32 R4, R2, 0x4, RZ ;  /* 0x0000000402047824 */ /* 0x000fc600078e00ff */
[----:B------:R-:W-:Y:S02]  /*07d0*/  SHF.L.U64.HI R5, R2, 0x2, R3 ;  /* 0x0000000202057819 */ /* 0x000fe40000010203 */
[C---:B0-----:R-:W-:Y:S02]  /*07e0*/  IADD3 R2, P0, PT, R4.reuse, UR6, RZ ;  /* 0x0000000604027c10 */ /* 0x041fe4000ff1e0ff */
[----:B-1----:R-:W-:Y:S02]  /*07f0*/  IADD3 R4, P1, PT, R4, UR10, RZ ;  /* 0x0000000a04047c10 */ /* 0x002fe4000ff3e0ff */
[C---:B------:R-:W-:Y:S02]  /*0800*/  IADD3.X R3, PT, PT, R5.reuse, UR7, RZ, P0, !PT ;  /* 0x0000000705037c10 */ /* 0x040fe400087fe4ff */
[----:B------:R-:W-:-:S03]  /*0810*/  IADD3.X R5, PT, PT, R5, UR11, RZ, P1, !PT ;  /* 0x0000000b05057c10 */ /* 0x000fc60008ffe4ff */
[----:B------:R-:W2:Y:S04]  /*0820*/  LDG.E R8, desc[UR8][R2.64] ;  /* 0x0000000802087981 */ /* 0x000ea8000c1e1900 */
[----:B------:R-:W2:Y:S04]  /*0830*/  LDG.E R9, desc[UR8][R4.64] ;  /* 0x0000000804097981 */ /* 0x000ea8000c1e1900 */
[----:B------:R-:W3:Y:S04]  /*0840*/  LDG.E R10, desc[UR8][R2.64+0x4] ;  /* 0x00000408020a7981 */ /* 0x000ee8000c1e1900 */
[----:B------:R-:W3:Y:S01]  /*0850*/  LDG.E R11, desc[UR8][R4.64+0x4] ;  /* 0x00000408040b7981 */ /* 0x000ee2000c1e1900 */
[----:B------:R-:W-:Y:S01]  /*0860*/  UIADD3 UR4, UPT, UPT, UR4, 0x2, URZ ;  /* 0x0000000204047890 */ /* 0x000fe2000fffe0ff */
[----:B--2---:R-:W-:-:S04]  /*0870*/  FADD R9, R8, -R9 ;  /* 0x8000000908097221 */ /* 0x004fc80000000000 */
[----:B------:R-:W-:Y:S01]  /*0880*/  FFMA R0, R9, R9, R0 ;  /* 0x0000000909007223 */ /* 0x000fe20000000000 */
[----:B---3--:R-:W-:-:S04]  /*0890*/  FADD R11, R10, -R11 ;  /* 0x8000000b0a0b7221 */ /* 0x008fc80000000000 */
[----:B------:R-:W-:-:S07]  /*08a0*/  FFMA R0, R11, R11, R0 ;  /* 0x0000000b0b007223 */ /* 0x000fce0000000000 */
.L_x_4:
[----:B------:R-:W-:Y:S05]  /*08b0*/  BRA.U UP1, `(.L_x_0) ;  /* 0x0000000101387547 */ /* 0x000fea000b800000 */
        /* <DEDUP_REMOVED lines=11> */
[----:B------:R-:W2:Y:S02]  /*0970*/  LDG.E R5, desc[UR8][R4.64] ;  /* 0x0000000804057981 */ /* 0x000ea4000c1e1900 */
[----:B--2---:R-:W-:-:S04]  /*0980*/  FADD R7, R2, -R5 ;  /* 0x8000000502077221 */ /* 0x004fc80000000000 */
[----:B------:R-:W-:-:S07]  /*0990*/  FFMA R0, R7, R7, R0 ;  /* 0x0000000707007223 */ /* 0x000fce0000000000 */
.L_x_0:
[----:B------:R-:W-:Y:S01]  /*09a0*/  IADD3 R2, PT, PT, R0, -0xd000000, RZ ;  /* 0xf300000000027810 */ /* 0x000fe20007ffe0ff */
[----:B------:R0:W1:Y:S01]  /*09b0*/  MUFU.RSQ R3, R0 ;  /* 0x0000000000037308 */ /* 0x0000620000001400 */
[----:B------:R-:W-:Y:S02]  /*09c0*/  BSSY.RECONVERGENT B0, `(.L_x_5) ;  /* 0x000000a000007945 */ /* 0x000fe40003800200 */
[----:B------:R-:W-:-:S13]  /*09d0*/  ISETP.GT.U32.AND P0, PT, R2, 0x727fffff, PT ;  /* 0x727fffff0200780c */ /* 0x000fda0003f04070 */
[----:B0-----:R-:W-:Y:S05]  /*09e0*/  @!P0 BRA `(.L_x_6) ;  /* 0x00000000000c8947 */ /* 0x001fea0003800000 */
[----:B------:R-:W-:-:S07]  /*09f0*/  MOV R7, 0xa10 ;  /* 0x00000a1000077802 */ /* 0x000fce0000000f00 */
[----:B-1----:R-:W-:Y:S05]  /*0a00*/  CALL.REL.NOINC `($__internal_0_$__cuda_sm20_sqrt_rn_f32_slowpath) ;  /* 0x0000000000307944 */ /* 0x002fea0003c00000 */
[----:B------:R-:W-:Y:S05]  /*0a10*/  BRA `(.L_x_7) ;  /* 0x0000000000107947 */ /* 0x000fea0003800000 */
.L_x_6:
[C---:B-1----:R-:W-:Y:S01]  /*0a20*/  FMUL.FTZ R5, R3.reuse, R0 ;  /* 0x0000000003057220 */ /* 0x042fe20000410000 */
[----:B------:R-:W-:-:S03]  /*0a30*/  FMUL.FTZ R2, R3, 0.5 ;  /* 0x3f00000003027820 */ /* 0x000fc60000410000 */
[----:B------:R-:W-:-:S04]  /*0a40*/  FFMA R0, -R5, R5, R0 ;  /* 0x0000000505007223 */ /* 0x000fc80000000100 */
[----:B------:R-:W-:-:S07]  /*0a50*/  FFMA R5, R0, R2, R5 ;  /* 0x0000000200057223 */ /* 0x000fce0000000005 */
.L_x_7:
[----:B------:R-:W-:Y:S05]  /*0a60*/  BSYNC.RECONVERGENT B0 ;  /* 0x0000000000007941 */ /* 0x000fea0003800200 */
.L_x_5:
[----:B------:R-:W0:Y:S02]  /*0a70*/  LDC.64 R2, c[0x0][0x380] ;  /* 0x0000e000ff027b82 */ /* 0x000e240000000a00 */
[----:B0-----:R-:W2:Y:S02]  /*0a80*/  LDG.E R0, desc[UR8][R2.64] ;  /* 0x0000000802007981 */ /* 0x001ea4000c1e1900 */
[----:B--2---:R-:W-:-:S13]  /*0a90*/  FSETP.GT.AND P0, PT, R5, R0, PT ;  /* 0x000000000500720b */ /* 0x004fda0003f04000 */
[----:B------:R-:W-:Y:S05]  /*0aa0*/  @!P0 EXIT ;  /* 0x000000000000894d */ /* 0x000fea0003800000 */
[----:B------:R-:W-:Y:S01]  /*0ab0*/  STG.E desc[UR8][R2.64], R5 ;  /* 0x0000000502007986 */ /* 0x000fe2000c101908 */
[----:B------:R-:W-:Y:S05]  /*0ac0*/  EXIT ;  /* 0x000000000000794d */ /* 0x000fea0003800000 */
        .weak           $__internal_0_$__cuda_sm20_sqrt_rn_f32_slowpath
        .type           $__internal_0_$__cuda_sm20_sqrt_rn_f32_slowpath,@function
        .size           $__internal_0_$__cuda_sm20_sqrt_rn_f32_slowpath,(.L_x_62 - $__internal_0_$__cuda_sm20_sqrt_rn_f32_slowpath)
$__internal_0_$__cuda_sm20_sqrt_rn_f32_slowpath:
[----:B------:R-:W-:-:S13]  /*0ad0*/  LOP3.LUT P0, RZ, R0, 0x7fffffff, RZ, 0xc0, !PT ;  /* 0x7fffffff00ff7812 */ /* 0x000fda000780c0ff */
[----:B------:R-:W-:Y:S01]  /*0ae0*/  @!P0 MOV R2, R0 ;  /* 0x0000000000028202 */ /* 0x000fe20000000f00 */
[----:B------:R-:W-:Y:S06]  /*0af0*/  @!P0 BRA `(.L_x_8) ;  /* 0x0000000000408947 */ /* 0x000fec0003800000 */
[----:B------:R-:W-:-:S13]  /*0b00*/  FSETP.GEU.FTZ.AND P0, PT, R0, RZ, PT ;  /* 0x000000ff0000720b */ /* 0x000fda0003f1e000 */
[----:B------:R-:W-:Y:S01]  /*0b10*/  @!P0 IMAD.MOV.U32 R2, RZ, RZ, 0x7fffffff ;  /* 0x7fffffffff028424 */ /* 0x000fe200078e00ff */
[----:B------:R-:W-:Y:S06]  /*0b20*/  @!P0 BRA `(.L_x_8) ;  /* 0x0000000000348947 */ /* 0x000fec0003800000 */
[----:B------:R-:W-:-:S13]  /*0b30*/  FSETP.GTU.FTZ.AND P0, PT, |R0|, +INF , PT ;  /* 0x7f8000000000780b */ /* 0x000fda0003f1c200 */
[----:B------:R-:W-:Y:S01]  /*0b40*/  @P0 FADD.FTZ R2, R0, 1 ;  /* 0x3f80000000020421 */ /* 0x000fe20000010000 */
[----:B------:R-:W-:Y:S06]  /*0b50*/  @P0 BRA `(.L_x_8) ;  /* 0x0000000000280947 */ /* 0x000fec0003800000 */
[----:B------:R-:W-:-:S13]  /*0b60*/  FSETP.NEU.FTZ.AND P0, PT, |R0|, +INF , PT ;  /* 0x7f8000000000780b */ /* 0x000fda0003f1d200 */
[----:B------:R-:W-:-:S04]  /*0b70*/  @P0 FFMA R3, R0, 1.84467440737095516160e+19, RZ ;  /* 0x5f80000000030823 */ /* 0x000fc800000000ff */
[----:B------:R-:W0:Y:S02]  /*0b80*/  @P0 MUFU.RSQ R2, R3 ;  /* 0x0000000300020308 */ /* 0x000e240000001400 */
[----:B0-----:R-:W-:Y:S01]  /*0b90*/  @P0 FMUL.FTZ R4, R3, R2 ;  /* 0x0000000203040220 */ /* 0x001fe20000410000 */
[----:B------:R-:W-:Y:S01]  /*0ba0*/  @P0 FMUL.FTZ R6, R2, 0.5 ;  /* 0x3f00000002060820 */ /* 0x000fe20000410000 */
[----:B------:R-:W-:Y:S02]  /*0bb0*/  @!P0 MOV R2, R0 ;  /* 0x0000000000028202 */ /* 0x000fe40000000f00 */
[----:B------:R-:W-:-:S04]  /*0bc0*/  @P0 FADD.FTZ R5, -R4, -RZ ;  /* 0x800000ff04050221 */ /* 0x000fc80000010100 */
[----:B------:R-:W-:-:S04]  /*0bd0*/  @P0 FFMA R5, R4, R5, R3 ;  /* 0x0000000504050223 */ /* 0x000fc80000000003 */
[----:B------:R-:W-:-:S04]  /*0be0*/  @P0 FFMA R5, R5, R6, R4 ;  /* 0x0000000605050223 */ /* 0x000fc80000000004 */
[----:B------:R-:W-:-:S07]  /*0bf0*/  @P0 FMUL.FTZ R2, R5, 2.3283064365386962891e-10 ;  /* 0x2f80000005020820 */ /* 0x000fce0000410000 */
.L_x_8:
[----:B------:R-:W-:Y:S01]  /*0c00*/  HFMA2 R3, -RZ, RZ, 0, 0 ;  /* 0x00000000ff037431 */ /* 0x000fe200000001ff */
[----:B------:R-:W-:Y:S02]  /*0c10*/  MOV R5, R2 ;  /* 0x0000000200057202 */ /* 0x000fe40000000f00 */
[----:B------:R-:W-:-:S04]  /*0c20*/  MOV R2, R7 ;  /* 0x0000000700027202 */ /* 0x000fc80000000f00 */
[----:B------:R-:W-:Y:S05]  /*0c30*/  RET.REL.NODEC R2 `(_Z28recalculateCentroidsStep3GPUPfS_S_ii) ;  /* 0xfffffff002f07950 */ /* 0x000fea0003c3ffff */
.L_x_9:
[----:B------:R-:W-:-:S00]  /*0c40*/  BRA `(.L_x_9) ;  /* 0xfffffffc00fc7947 */ /* 0x000fc0000383ffff */
[----:B------:R-:W-:-:S00]  /*0c50*/  NOP ;  /* 0x0000000000007918 */ /* 0x000fc00000000000 */
        /* <DEDUP_REMOVED lines=10> */
.L_x_62:


//--------------------- .text._Z28recalculateCentroidsStep2GPUPfPiii --------------------------
	.section	.text._Z28recalculateCentroidsStep2GPUPfPiii,"ax",@progbits
	.align	128
        .global         _Z28recalculateCentroidsStep2GPUPfPiii
        .type           _Z28recalculateCentroidsStep2GPUPfPiii,@function
        .size           _Z28recalculateCentroidsStep2GPUPfPiii,(.L_x_63 - _Z28recalculateCentroidsStep2GPUPfPiii)
        .other          _Z28recalculateCentroidsStep2GPUPfPiii,@"STO_CUDA_ENTRY STV_DEFAULT"
_Z28recalculateCentroidsStep2GPUPfPiii:
.text._Z28recalculateCentroidsStep2GPUPfPiii:
[----:B------:R-:W-:Y:S01]  /*0000*/  LDC R1, c[0x0][0x37c] ;  /* 0x0000df00ff017b82 */ /* 0x000fe20000000800 */
[----:B------:R-:W0:Y:S01]  /*0010*/  S2R R9, SR_TID.Z ;  /* 0x0000000000097919 */ /* 0x000e220000002300 */
[----:B------:R-:W1:Y:S06]  /*0020*/  LDCU UR5, c[0x0][0x360] ;  /* 0x00006c00ff0577ac */ /* 0x000e6c0008000800 */
[----:B------:R-:W0:Y:S01]  /*0030*/  S2UR UR7, SR_CTAID.Z ;  /* 0x00000000000779c3 */ /* 0x000e220000002700 */
[----:B------:R-:W-:Y:S01]  /*0040*/  BSSY.RECONVERGENT B0, `(.L_x_10) ;  /* 0x0000081000007945 */ /* 0x000fe20003800200 */
[----:B------:R-:W2:Y:S01]  /*0050*/  S2R R3, SR_TID.Y ;  /* 0x0000000000037919 */ /* 0x000ea20000002200 */
[----:B------:R-:W2:Y:S01]  /*0060*/  LDCU UR8, c[0x0][0x364] ;  /* 0x00006c80ff0877ac */ /* 0x000ea20008000800 */
[----:B------:R-:W1:Y:S04]  /*0070*/  S2R R7, SR_TID.X ;  /* 0x0000000000077919 */ /* 0x000e680000002100 */
[----:B------:R-:W3:Y:S08]  /*0080*/  LDC R5, c[0x0][0x370] ;  /* 0x0000dc00ff057b82 */ /* 0x000ef00000000800 */
[----:B------:R-:W0:Y:S08]  /*0090*/  LDC R0, c[0x0][0x368] ;  /* 0x0000da00ff007b82 */ /* 0x000e300000000800 */
[----:B------:R-:W4:Y:S08]  /*00a0*/  S2UR UR6, SR_CTAID.Y ;  /* 0x00000000000679c3 */ /* 0x000f300000002600 */
[----:B------:R-:W4:Y:S08]  /*00b0*/  LDC R11, c[0x0][0x374] ;  /* 0x0000dd00ff0b7b82 */ /* 0x000f300000000800 */
[----:B------:R-:W5:Y:S01]  /*00c0*/  LDC R20, c[0x0][0x390] ;  /* 0x0000e400ff147b82 */ /* 0x000f620000000800 */
[----:B0-----:R-:W-:-:S07]  /*00d0*/  IMAD R0, R0, UR7, R9 ;  /* 0x0000000700007c24 */ /* 0x001fce000f8e0209 */
[----:B------:R-:W3:Y:S01]  /*00e0*/  S2UR UR4, SR_CTAID.X ;  /* 0x00000000000479c3 */ /* 0x000ee20000002500 */
[----:B----4-:R-:W-:Y:S01]  /*00f0*/  IMAD R0, R0, R11, UR6 ;  /* 0x0000000600007e24 */ /* 0x010fe2000f8e020b */
[----:B------:R-:W0:Y:S03]  /*0100*/  LDCU.64 UR6, c[0x0][0x358] ;  /* 0x00006b00ff0677ac */ /* 0x000e260008000a00 */
[----:B--2---:R-:W-:Y:S01]  /*0110*/  IMAD R0, R0, UR8, R3 ;  /* 0x0000000800007c24 */ /* 0x004fe2000f8e0203 */
[----:B-----5:R-:W-:-:S03]  /*0120*/  ISETP.GT.AND P0, PT, R20, 0x40, PT ;  /* 0x000000401400780c */ /* 0x020fc60003f04270 */
[----:B---3--:R-:W-:-:S04]  /*0130*/  IMAD R0, R0, R5, UR4 ;  /* 0x0000000400007e24 */ /* 0x008fc8000f8e0205 */
[----:B-1----:R-:W-:-:S06]  /*0140*/  IMAD R21, R0, UR5, R7 ;  /* 0x0000000500157c24 */ /* 0x002fcc000f8e0207 */
[----:B0-----:R-:W-:Y:S05]  /*0150*/  @P0 BRA `(.L_x_11) ;  /* 0x00000000002c0947 */ /* 0x001fea0003800000 */
[----:B------:R-:W-:-:S13]  /*0160*/  ISETP.GE.AND P0, PT, R7, R20, PT ;  /* 0x000000140700720c */ /* 0x000fda0003f06270 */
[----:B------:R-:W-:Y:S05]  /*0170*/  @P0 BRA `(.L_x_12) ;  /* 0x0000000400b40947 */ /* 0x000fea0003800000 */
[----:B------:R-:W0:Y:S02]  /*0180*/  LDC.64 R2, c[0x0][0x388] ;  /* 0x0000e200ff027b82 */ /* 0x000e240000000a00 */
[----:B0-----:R-:W-:-:S06]  /*0190*/  IMAD.WIDE.U32 R2, R7, 0x4, R2 ;  /* 0x0000000407027825 */ /* 0x001fcc00078e0002 */
[----:B------:R-:W2:Y:S01]  /*01a0*/  LDG.E R2, desc[UR6][R2.64] ;  /* 0x0000000602027981 */ /* 0x000ea2000c1e1900 */
[----:B------:R-:W0:Y:S01]  /*01b0*/  S2UR UR5, SR_CgaCtaId ;  /* 0x00000000000579c3 */ /* 0x000e220000008800 */
[----:B------:R-:W-:Y:S02]  /*01c0*/  UMOV UR4, 0x400 ;  /* 0x0000040000047882 */ /* 0x000fe40000000000 */
[----:B0-----:R-:W-:-:S06]  /*01d0*/  ULEA UR4, UR5, UR4, 0x18 ;  /* 0x0000000405047291 */ /* 0x001fcc000f8ec0ff */
[----:B------:R-:W-:-:S05]  /*01e0*/  LEA R5, R7, UR4, 0x2 ;  /* 0x0000000407057c11 */ /* 0x000fca000f8e10ff */
[----:B--2---:R1:W-:Y:S01]  /*01f0*/  STS [R5], R2 ;  /* 0x0000000205007388 */ /* 0x0043e20000000800 */
[----:B------:R-:W-:Y:S05]  /*0200*/  BRA `(.L_x_12) ;  /* 0x0000000400907947 */ /* 0x000fea0003800000 */
.L_x_11:
[----:B------:R-:W0:Y:S02]  /*0210*/  LDC.64 R2, c[0x0][0x388] ;  /* 0x0000e200ff027b82 */ /* 0x000e240000000a00 */
[----:B0-----:R-:W-:-:S06]  /*0220*/  IMAD.WIDE.U32 R4, R7, 0x4, R2 ;  /* 0x0000000407047825 */ /* 0x001fcc00078e0002 */
[----:B------:R-:W2:Y:S01]  /*0230*/  LDG.E R4, desc[UR6][R4.64] ;  /* 0x0000000604047981 */ /* 0x000ea2000c1e1900 */
[----:B------:R-:W-:Y:S02]  /*0240*/  MOV R0, 0x400 ;  /* 0x0000040000007802 */ /* 0x000fe40000000f00 */
[----:B------:R-:W-:Y:S01]  /*0250*/  ISETP.NE.AND P0, PT, R7, RZ, PT ;  /* 0x000000ff0700720c */ /* 0x000fe20003f05270 */
[----:B------:R-:W0:Y:S02]  /*0260*/  S2R R9, SR_CgaCtaId ;  /* 0x0000000000097919 */ /* 0x000e240000008800 */
[----:B0-----:R-:W-:-:S05]  /*0270*/  LEA R0, R9, R0, 0x18 ;  /* 0x0000000009007211 */ /* 0x001fca00078ec0ff */
[----:B------:R-:W-:-:S05]  /*0280*/  IMAD R9, R7, 0x4, R0 ;  /* 0x0000000407097824 */ /* 0x000fca00078e0200 */
[----:B--2---:R0:W-:Y:S01]  /*0290*/  STS [R9], R4 ;  /* 0x0000000409007388 */ /* 0x0041e20000000800 */
[----:B------:R-:W-:Y:S05]  /*02a0*/  @P0 BRA `(.L_x_12) ;  /* 0x0000000400680947 */ /* 0x000fea0003800000 */
[C---:B0-----:R-:W-:Y:S01]  /*02b0*/  VIADD R4, R20.reuse, 0xffffffbf ;  /* 0xffffffbf14047836 */ /* 0x041fe20000000000 */
[----:B------:R-:W-:Y:S01]  /*02c0*/  LOP3.LUT R27, R20, 0xf, RZ, 0xc0, !PT ;  /* 0x0000000f141b7812 */ /* 0x000fe200078ec0ff */
[----:B------:R-:W-:-:S03]  /*02d0*/  IMAD.MOV.U32 R15, RZ, RZ, 0x40 ;  /* 0x00000040ff0f7424 */ /* 0x000fc600078e00ff */
[----:B------:R-:W-:-:S13]  /*02e0*/  ISETP.GE.U32.AND P0, PT, R4, 0xf, PT ;  /* 0x0000000f0400780c */ /* 0x000fda0003f06070 */
[----:B------:R-:W-:Y:S05]  /*02f0*/  @!P0 BRA `(.L_x_13) ;  /* 0x00000000009c8947 */ /* 0x000fea0003800000 */
[----:B------:R-:W0:Y:S01]  /*0300*/  LDCU.64 UR4, c[0x0][0x388] ;  /* 0x00007100ff0477ac */ /* 0x000e220008000a00 */
[----:B------:R-:W-:Y:S01]  /*0310*/  LOP3.LUT R4, R20, 0x7ffffff0, RZ, 0xc0, !PT ;  /* 0x7ffffff014047812 */ /* 0x000fe200078ec0ff */
[----:B------:R-:W-:Y:S02]  /*0320*/  VIADD R25, R0, 0x130 ;  /* 0x0000013000197836 */ /* 0x000fe40000000000 */
[----:B------:R-:W-:Y:S02]  /*0330*/  IMAD.MOV.U32 R24, RZ, RZ, RZ ;  /* 0x000000ffff187224 */ /* 0x000fe400078e00ff */
[----:B------:R-:W-:Y:S01]  /*0340*/  IMAD.MOV R26, RZ, RZ, -R4 ;  /* 0x000000ffff1a7224 */ /* 0x000fe200078e0a04 */
[----:B0-----:R-:W-:-:S04]  /*0350*/  UIADD3 UR4, UP0, UPT, UR4, 0x13c, URZ ;  /* 0x0000013c04047890 */ /* 0x001fc8000ff1e0ff */
[----:B------:R-:W-:Y:S02]  /*0360*/  UIADD3.X UR5, UPT, UPT, URZ, UR5, URZ, UP0, !UPT ;  /* 0x00000005ff057290 */ /* 0x000fe400087fe4ff */
[----:B------:R-:W-:-:S04]  /*0370*/  IMAD.U32 R16, RZ, RZ, UR4 ;  /* 0x00000004ff107e24 */ /* 0x000fc8000f8e00ff */
[----:B------:R-:W-:-:S07]  /*0380*/  IMAD.U32 R17, RZ, RZ, UR5 ;  /* 0x00000005ff117e24 */ /* 0x000fce000f8e00ff */
.L_x_14:
[----:B------:R-:W-:Y:S01]  /*0390*/  IMAD.MOV.U32 R22, RZ, RZ, R16 ;  /* 0x000000ffff167224 */ /* 0x000fe200078e0010 */
[----:B------:R-:W-:-:S05]  /*03a0*/  MOV R23, R17 ;  /* 0x0000001100177202 */ /* 0x000fca0000000f00 */
[----:B------:R-:W2:Y:S04]  /*03b0*/  LDG.E R16, desc[UR6][R22.64+-0x3c] ;  /* 0xffffc40616107981 */ /* 0x000ea8000c1e1900 */
[----:B------:R-:W2:Y:S04]  /*03c0*/  LDG.E R17, desc[UR6][R22.64+-0x38] ;  /* 0xffffc80616117981 */ /* 0x000ea8000c1e1900 */
[----:B------:R-:W2:Y:S04]  /*03d0*/  LDG.E R18, desc[UR6][R22.64+-0x34] ;  /* 0xffffcc0616127981 */ /* 0x000ea8000c1e1900 */
[----:B------:R-:W2:Y:S04]  /*03e0*/  LDG.E R19, desc[UR6][R22.64+-0x30] ;  /* 0xffffd00616137981 */ /* 0x000ea8000c1e1900 */
[----:B------:R-:W3:Y:S04]  /*03f0*/  LDG.E R4, desc[UR6][R22.64+-0x2c] ;  /* 0xffffd40616047981 */ /* 0x000ee8000c1e1900 */
[----:B------:R-:W3:Y:S04]  /*0400*/  LDG.E R5, desc[UR6][R22.64+-0x28] ;  /* 0xffffd80616057981 */ /* 0x000ee8000c1e1900 */
[----:B------:R-:W3:Y:S04]  /*0410*/  LDG.E R6, desc[UR6][R22.64+-0x24] ;  /* 0xffffdc0616067981 */ /* 0x000ee8000c1e1900 */
[----:B------:R-:W3:Y:S04]  /*0420*/  LDG.E R7, desc[UR6][R22.64+-0x20] ;  /* 0xffffe00616077981 */ /* 0x000ee8000c1e1900 */
[----:B------:R-:W4:Y:S04]  /*0430*/  LDG.E R8, desc[UR6][R22.64+-0x1c] ;  /* 0xffffe40616087981 */ /* 0x000f28000c1e1900 */
[----:B------:R-:W4:Y:S04]  /*0440*/  LDG.E R9, desc[UR6][R22.64+-0x18] ;  /* 0xffffe80616097981 */ /* 0x000f28000c1e1900 */
[----:B------:R-:W4:Y:S04]  /*0450*/  LDG.E R10, desc[UR6][R22.64+-0x14] ;  /* 0xffffec06160a7981 */ /* 0x000f28000c1e1900 */
[----:B------:R-:W4:Y:S04]  /*0460*/  LDG.E R11, desc[UR6][R22.64+-0x10] ;  /* 0xfffff006160b7981 */ /* 0x000f28000c1e1900 */
[----:B------:R-:W5:Y:S04]  /*0470*/  LDG.E R12, desc[UR6][R22.64+-0xc] ;  /* 0xfffff406160c7981 */ /* 0x000f68000c1e1900 */
[----:B------:R-:W5:Y:S04]  /*0480*/  LDG.E R13, desc[UR6][R22.64+-0x8] ;  /* 0xfffff806160d7981 */ /* 0x000f68000c1e1900 */
[----:B------:R-:W5:Y:S04]  /*0490*/  LDG.E R14, desc[UR6][R22.64+-0x4] ;  /* 0xfffffc06160e7981 */ /* 0x000f68000c1e1900 */
[----:B------:R-:W5:Y:S01]  /*04a0*/  LDG.E R15, desc[UR6][R22.64] ;  /* 0x00000006160f7981 */ /* 0x000f62000c1e1900 */
[----:B------:R-:W-:-:S05]  /*04b0*/  VIADD R26, R26, 0x10 ;  /* 0x000000101a1a7836 */ /* 0x000fca0000000000 */
[----:B------:R-:W-:Y:S01]  /*04c0*/  ISETP.NE.AND P0, PT, R26, -0x40, PT ;  /* 0xffffffc01a00780c */ /* 0x000fe20003f05270 */
[----:B------:R-:W-:Y:S01]  /*04d0*/  VIADD R24, R24, 0x10 ;  /* 0x0000001018187836 */ /* 0x000fe20000000000 */
[----:B--2---:R0:W-:Y:S02]  /*04e0*/  STS.128 [R25+-0x30], R16 ;  /* 0xffffd01019007388 */ /* 0x0041e40000000c00 */
[----:B0-----:R-:W-:Y:S02]  /*04f0*/  IADD3 R16, P1, PT, R22, 0x40, RZ ;  /* 0x0000004016107810 */ /* 0x001fe40007f3e0ff */
[----:B---3--:R-:W-:Y:S03]  /*0500*/  STS.128 [R25+-0x20], R4 ;  /* 0xffffe00419007388 */ /* 0x008fe60000000c00 */
[----:B------:R-:W-:Y:S01]  /*0510*/  IMAD.X R17, RZ, RZ, R23, P1 ;  /* 0x000000ffff117224 */ /* 0x000fe200008e0617 */
[----:B----4-:R-:W-:Y:S04]  /*0520*/  STS.128 [R25+-0x10], R8 ;  /* 0xfffff00819007388 */ /* 0x010fe80000000c00 */
[----:B-----5:R0:W-:Y:S02]  /*0530*/  STS.128 [R25], R12 ;  /* 0x0000000c19007388 */ /* 0x0201e40000000c00 */
[----:B0-----:R-:W-:Y:S01]  /*0540*/  VIADD R25, R25, 0x40 ;  /* 0x0000004019197836 */ /* 0x001fe20000000000 */
[----:B------:R-:W-:Y:S06]  /*0550*/  @P0 BRA `(.L_x_14) ;  /* 0xfffffffc008c0947 */ /* 0x000fec000383ffff */
[----:B------:R-:W-:-:S07]  /*0560*/  VIADD R15, R24, 0x40 ;  /* 0x00000040180f7836 */ /* 0x000fce0000000000 */
.L_x_13:
[----:B------:R-:W-:-:S13]  /*0570*/  ISETP.NE.AND P0, PT, R27, RZ, PT ;  /* 0x000000ff1b00720c */ /* 0x000fda0003f05270 */
[----:B------:R-:W-:Y:S05]  /*0580*/  @!P0 BRA `(.L_x_12) ;  /* 0x0000000000b08947 */ /* 0x000fea0003800000 */
[----:B------:R-:W-:Y:S02]  /*0590*/  ISETP.GE.U32.AND P0, PT, R27, 0x8, PT ;  /* 0x000000081b00780c */ /* 0x000fe40003f06070 */
[----:B------:R-:W-:-:S04]  /*05a0*/  LOP3.LUT R16, R20, 0x7, RZ, 0xc0, !PT ;  /* 0x0000000714107812 */ /* 0x000fc800078ec0ff */
[----:B------:R-:W-:-:S07]  /*05b0*/  ISETP.NE.AND P1, PT, R16, RZ, PT ;  /* 0x000000ff1000720c */ /* 0x000fce0003f25270 */
[----:B------:R-:W-:Y:S06]  /*05c0*/  @!P0 BRA `(.L_x_15) ;  /* 0x0000000000348947 */ /* 0x000fec0003800000 */
[----:B------:R-:W-:-:S05]  /*05d0*/  IMAD.WIDE.U32 R12, R15, 0x4, R2 ;  /* 0x000000040f0c7825 */ /* 0x000fca00078e0002 */
[----:B------:R-:W2:Y:S04]  /*05e0*/  LDG.E R4, desc[UR6][R12.64] ;  /* 0x000000060c047981 */ /* 0x000ea8000c1e1900 */
[----:B------:R-:W2:Y:S04]  /*05f0*/  LDG.E R5, desc[UR6][R12.64+0x4] ;  /* 0x000004060c057981 */ /* 0x000ea8000c1e1900 */
[----:B------:R-:W2:Y:S04]  /*0600*/  LDG.E R6, desc[UR6][R12.64+0x8] ;  /* 0x000008060c067981 */ /* 0x000ea8000c1e1900 */
[----:B------:R-:W2:Y:S04]  /*0610*/  LDG.E R7, desc[UR6][R12.64+0xc] ;  /* 0x00000c060c077981 */ /* 0x000ea8000c1e1900 */
[----:B------:R-:W3:Y:S04]  /*0620*/  LDG.E R8, desc[UR6][R12.64+0x10] ;  /* 0x000010060c087981 */ /* 0x000ee8000c1e1900 */
[----:B------:R-:W3:Y:S04]  /*0630*/  LDG.E R9, desc[UR6][R12.64+0x14] ;  /* 0x000014060c097981 */ /* 0x000ee8000c1e1900 */
[----:B------:R-:W3:Y:S04]  /*0640*/  LDG.E R10, desc[UR6][R12.64+0x18] ;  /* 0x000018060c0a7981 */ /* 0x000ee8000c1e1900 */
[----:B------:R-:W3:Y:S01]  /*0650*/  LDG.E R11, desc[UR6][R12.64+0x1c] ;  /* 0x00001c060c0b7981 */ /* 0x000ee2000c1e1900 */
[----:B------:R-:W-:-:S02]  /*0660*/  IMAD R14, R15, 0x4, R0 ;  /* 0x000000040f0e7824 */ /* 0x000fc400078e0200 */
[----:B------:R-:W-:-:S03]  /*0670*/  VIADD R15, R15, 0x8 ;  /* 0x000000080f0f7836 */ /* 0x000fc60000000000 */
[----:B--2---:R0:W-:Y:S04]  /*0680*/  STS.128 [R14], R4 ;  /* 0x000000040e007388 */ /* 0x0041e80000000c00 */
[----:B---3--:R0:W-:Y:S02]  /*0690*/  STS.128 [R14+0x10], R8 ;  /* 0x000010080e007388 */ /* 0x0081e40000000c00 */
.L_x_15:
[----:B------:R-:W-:Y:S05]  /*06a0*/  @!P1 BRA `(.L_x_12) ;  /* 0x0000000000689947 */ /* 0x000fea0003800000 */
[----:B------:R-:W-:Y:S02]  /*06b0*/  ISETP.GE.U32.AND P0, PT, R16, 0x4, PT ;  /* 0x000000041000780c */ /* 0x000fe40003f06070 */
[----:B0-----:R-:W-:-:S04]  /*06c0*/  LOP3.LUT R10, R20, 0x3, RZ, 0xc0, !PT ;  /* 0x00000003140a7812 */ /* 0x001fc800078ec0ff */
[----:B------:R-:W-:-:S07]  /*06d0*/  ISETP.NE.AND P1, PT, R10, RZ, PT ;  /* 0x000000ff0a00720c */ /* 0x000fce0003f25270 */
[----:B------:R-:W-:Y:S06]  /*06e0*/  @!P0 BRA `(.L_x_16) ;  /* 0x0000000000208947 */ /* 0x000fec0003800000 */
[----:B------:R-:W-:-:S05]  /*06f0*/  IMAD.WIDE.U32 R8, R15, 0x4, R2 ;  /* 0x000000040f087825 */ /* 0x000fca00078e0002 */
[----:B------:R-:W2:Y:S04]  /*0700*/  LDG.E R4, desc[UR6][R8.64] ;  /* 0x0000000608047981 */ /* 0x000ea8000c1e1900 */
[----:B------:R-:W2:Y:S04]  /*0710*/  LDG.E R5, desc[UR6][R8.64+0x4] ;  /* 0x0000040608057981 */ /* 0x000ea8000c1e1900 */
[----:B------:R-:W2:Y:S04]  /*0720*/  LDG.E R6, desc[UR6][R8.64+0x8] ;  /* 0x0000080608067981 */ /* 0x000ea8000c1e1900 */
[----:B------:R-:W2:Y:S01]  /*0730*/  LDG.E R7, desc[UR6][R8.64+0xc] ;  /* 0x00000c0608077981 */ /* 0x000ea2000c1e1900 */
[C---:B------:R-:W-:Y:S01]  /*0740*/  LEA R11, R15.reuse, R0, 0x2 ;  /* 0x000000000f0b7211 */ /* 0x040fe200078e10ff */
[----:B------:R-:W-:-:S04]  /*0750*/  VIADD R15, R15, 0x4 ;  /* 0x000000040f0f7836 */ /* 0x000fc80000000000 */
[----:B--2---:R0:W-:Y:S03]  /*0760*/  STS.128 [R11], R4 ;  /* 0x000000040b007388 */ /* 0x0041e60000000c00 */
.L_x_16:
[----:B------:R-:W-:Y:S05]  /*0770*/  @!P1 BRA `(.L_x_12) ;  /* 0x0000000000349947 */ /* 0x000fea0003800000 */
[----:B------:R-:W-:-:S04]  /*0780*/  IMAD.WIDE.U32 R2, R15, 0x4, R2 ;  /* 0x000000040f027825 */ /* 0x000fc800078e0002 */
[----:B------:R-:W-:Y:S02]  /*0790*/  IMAD R0, R15, 0x4, R0 ;  /* 0x000000040f007824 */ /* 0x000fe400078e0200 */
[----:B0-----:R-:W-:Y:S02]  /*07a0*/  IMAD.MOV.U32 R5, RZ, RZ, R3 ;  /* 0x000000ffff057224 */ /* 0x001fe400078e0003 */
[----:B------:R-:W-:-:S07]  /*07b0*/  IMAD.MOV R10, RZ, RZ, -R10 ;  /* 0x000000ffff0a7224 */ /* 0x000fce00078e0a0a */
.L_x_17:
[----:B------:R-:W-:-:S06]  /*07c0*/  IMAD.MOV.U32 R3, RZ, RZ, R5 ;  /* 0x000000ffff037224 */ /* 0x000fcc00078e0005 */
[----:B------:R0:W2:Y:S01]  /*07d0*/  LDG.E R3, desc[UR6][R2.64] ;  /* 0x0000000602037981 */ /* 0x0000a2000c1e1900 */
[----:B------:R-:W-:-:S05]  /*07e0*/  VIADD R10, R10, 0x1 ;  /* 0x000000010a0a7836 */ /* 0x000fca0000000000 */
[----:B------:R-:W-:Y:S02]  /*07f0*/  ISETP.NE.AND P0, PT, R10, RZ, PT ;  /* 0x000000ff0a00720c */ /* 0x000fe40003f05270 */
[----:B0-----:R-:W-:-:S05]  /*0800*/  IADD3 R2, P1, PT, R2, 0x4, RZ ;  /* 0x0000000402027810 */ /* 0x001fca0007f3e0ff */
[----:B------:R-:W-:Y:S01]  /*0810*/  IMAD.X R5, RZ, RZ, R5, P1 ;  /* 0x000000ffff057224 */ /* 0x000fe200008e0605 */
[----:B--2---:R0:W-:Y:S02]  /*0820*/  STS [R0], R3 ;  /* 0x0000000300007388 */ /* 0x0041e40000000800 */
[----:B0-----:R-:W-:-:S03]  /*0830*/  IADD3 R0, PT, PT, R0, 0x4, RZ ;  /* 0x0000000400007810 */ /* 0x001fc60007ffe0ff */
[----:B------:R-:W-:Y:S05]  /*0840*/  @P0 BRA `(.L_x_17) ;  /* 0xfffffffc00dc0947 */ /* 0x000fea000383ffff */
.L_x_12:
[----:B------:R-:W-:Y:S05]  /*0850*/  BSYNC.RECONVERGENT B0 ;  /* 0x0000000000007941 */ /* 0x000fea0003800200 */
.L_x_10:
[----:B------:R-:W2:Y:S02]  /*0860*/  LDCU UR4, c[0x0][0x394] ;  /* 0x00007280ff0477ac */ /* 0x000ea40008000800 */
[----:B--2---:R-:W-:Y:S01]  /*0870*/  IMAD R0, R20, UR4, RZ ;  /* 0x0000000414007c24 */ /* 0x004fe2000f8e02ff */
[----:B------:R-:W-:Y:S04]  /*0880*/  BAR.SYNC.DEFER_BLOCKING 0x0 ;  /* 0x0000000000007b1d */ /* 0x000fe80000010000 */
[----:B------:R-:W-:-:S13]  /*0890*/  ISETP.GE.AND P0, PT, R21, R0, PT ;  /* 0x000000001500720c */ /* 0x000fda0003f06270 */
[----:B------:R-:W-:Y:S05]  /*08a0*/  @P0 EXIT ;  /* 0x000000000000094d */ /* 0x000fea0003800000 */
[----:B01----:R-:W0:Y:S02]  /*08b0*/  LDC.64 R4, c[0x0][0x380] ;  /* 0x0000e000ff047b82 */ /* 0x003e240000000a00 */
[----:B0-----:R-:W-:-:S05]  /*08c0*/  IMAD.WIDE R4, R21, 0x4, R4 ;  /* 0x0000000415047825 */ /* 0x001fca00078e0204 */
[----:B------:R-:W2:Y:S01]  /*08d0*/  LDG.E R0, desc[UR6][R4.64] ;  /* 0x0000000604007981 */ /* 0x000ea2000c1e1900 */
[----:B------:R-:W-:Y:S01]  /*08e0*/  IABS R7, R20 ;  /* 0x0000001400077213 */ /* 0x000fe20000000000 */
[----:B------:R-:W0:Y:S01]  /*08f0*/  S2UR UR5, SR_CgaCtaId ;  /* 0x00000000000579c3 */ /* 0x000e220000008800 */
[----:B------:R-:W-:Y:S01]  /*0900*/  UMOV UR4, 0x400 ;  /* 0x0000040000047882 */ /* 0x000fe20000000000 */
[----:B------:R-:W-:Y:S01]  /*0910*/  BSSY.RECONVERGENT B0, `(.L_x_18) ;  /* 0x0000026000007945 */ /* 0x000fe20003800200 */
[----:B------:R-:W1:Y:S08]  /*0920*/  I2F.RP R6, R7 ;  /* 0x0000000700067306 */ /* 0x000e700000209400 */
[----:B-1----:R-:W1:Y:S01]  /*0930*/  MUFU.RCP R6, R6 ;  /* 0x0000000600067308 */ /* 0x002e620000001000 */
[----:B0-----:R-:W-:Y:S01]  /*0940*/  ULEA UR4, UR5, UR4, 0x18 ;  /* 0x0000000405047291 */ /* 0x001fe2000f8ec0ff */
[----:B-1----:R-:W-:-:S06]  /*0950*/  VIADD R2, R6, 0xffffffe ;  /* 0x0ffffffe06027836 */ /* 0x002fcc0000000000 */
[----:B------:R0:W1:Y:S02]  /*0960*/  F2I.FTZ.U32.TRUNC.NTZ R3, R2 ;  /* 0x0000000200037305 */ /* 0x000064000021f000 */
[----:B0-----:R-:W-:Y:S02]  /*0970*/  IMAD.MOV.U32 R2, RZ, RZ, RZ ;  /* 0x000000ffff027224 */ /* 0x001fe400078e00ff */
[----:B-1----:R-:W-:-:S04]  /*0980*/  IMAD.MOV R8, RZ, RZ, -R3 ;  /* 0x000000ffff087224 */ /* 0x002fc800078e0a03 */
[----:B------:R-:W-:Y:S01]  /*0990*/  IMAD R9, R8, R7, RZ ;  /* 0x0000000708097224 */ /* 0x000fe200078e02ff */
[----:B------:R-:W-:Y:S02]  /*09a0*/  IABS R8, R21 ;  /* 0x0000001500087213 */ /* 0x000fe40000000000 */
[----:B------:R-:W-:Y:S01]  /*09b0*/  LOP3.LUT R21, R21, R20, RZ, 0x3c, !PT ;  /* 0x0000001415157212 */ /* 0x000fe200078e3cff */
[----:B------:R-:W-:-:S03]  /*09c0*/  IMAD.HI.U32 R3, R3, R9, R2 ;  /* 0x0000000903037227 */ /* 0x000fc600078e0002 */
[----:B------:R-:W-:-:S03]  /*09d0*/  ISETP.GE.AND P1, PT, R21, RZ, PT ;  /* 0x000000ff1500720c */ /* 0x000fc60003f26270 */
[----:B------:R-:W-:-:S04]  /*09e0*/  IMAD.HI.U32 R3, R3, R8, RZ ;  /* 0x0000000803037227 */ /* 0x000fc800078e00ff */
[----:B------:R-:W-:-:S04]  /*09f0*/  IMAD.MOV R6, RZ, RZ, -R3 ;  /* 0x000000ffff067224 */ /* 0x000fc800078e0a03 */
[----:B------:R-:W-:-:S05]  /*0a00*/  IMAD R6, R7, R6, R8 ;  /* 0x0000000607067224 */ /* 0x000fca00078e0208 */
[----:B------:R-:W-:-:S13]  /*0a10*/  ISETP.GT.U32.AND P2, PT, R7, R6, PT ;  /* 0x000000060700720c */ /* 0x000fda0003f44070 */
[----:B------:R-:W-:Y:S02]  /*0a20*/  @!P2 IMAD.IADD R6, R6, 0x1, -R7 ;  /* 0x000000010606a824 */ /* 0x000fe400078e0a07 */
[----:B------:R-:W-:Y:S01]  /*0a30*/  @!P2 VIADD R3, R3, 0x1 ;  /* 0x000000010303a836 */ /* 0x000fe20000000000 */
[----:B------:R-:W-:Y:S02]  /*0a40*/  ISETP.NE.AND P2, PT, R20, RZ, PT ;  /* 0x000000ff1400720c */ /* 0x000fe40003f45270 */
[----:B------:R-:W-:-:S13]  /*0a50*/  ISETP.GE.U32.AND P0, PT, R6, R7, PT ;  /* 0x000000070600720c */ /* 0x000fda0003f06070 */
[----:B------:R-:W-:-:S05]  /*0a60*/  @P0 VIADD R3, R3, 0x1 ;  /* 0x0000000103030836 */ /* 0x000fca0000000000 */
[----:B------:R-:W-:Y:S02]  /*0a70*/  @!P1 IADD3 R3, PT, PT, -R3, RZ, RZ ;  /* 0x000000ff03039210 */ /* 0x000fe40007ffe1ff */
[----:B------:R-:W-:-:S04]  /*0a80*/  @!P2 LOP3.LUT R3, RZ, R20, RZ, 0x33, !PT ;  /* 0x00000014ff03a212 */ /* 0x000fc800078e33ff */
[----:B------:R-:W-:-:S06]  /*0a90*/  LEA R3, R3, UR4, 0x2 ;  /* 0x0000000403037c11 */ /* 0x000fcc000f8e10ff */
[----:B------:R-:W0:Y:S02]  /*0aa0*/  LDS R3, [R3] ;  /* 0x0000000003037984 */ /* 0x000e240000000800 */
[----:B0-----:R-:W-:-:S04]  /*0ab0*/  I2FP.F32.S32 R11, R3 ;  /* 0x00000003000b7245 */ /* 0x001fc80000201400 */
[----:B------:R-:W0:Y:S02]  /*0ac0*/  MUFU.RCP R2, R11 ;  /* 0x0000000b00027308 */ /* 0x000e240000001000 */
[----:B0-----:R-:W-:-:S04]  /*0ad0*/  FFMA R7, -R11, R2, 1 ;  /* 0x3f8000000b077423 */ /* 0x001fc80000000102 */
[----:B------:R-:W-:Y:S02]  /*0ae0*/  FFMA R7, R2, R7, R2 ;  /* 0x0000000702077223 */ /* 0x000fe40000000002 */
[----:B--2---:R-:W0:Y:S02]  /*0af0*/  FCHK P0, R0, R11 ;  /* 0x0000000b00007302 */ /* 0x004e240000000000 */
[----:B------:R-:W-:-:S04]  /*0b00*/  FFMA R2, R0, R7, RZ ;  /* 0x0000000700027223 */ /* 0x000fc800000000ff */
[----:B------:R-:W-:-:S04]  /*0b10*/  FFMA R6, -R11, R2, R0 ;  /* 0x000000020b067223 */ /* 0x000fc80000000100 */
[----:B------:R-:W-:Y:S01]  /*0b20*/  FFMA R7, R7, R6, R2 ;  /* 0x0000000607077223 */ /* 0x000fe20000000002 */
[----:B0-----:R-:W-:Y:S06]  /*0b30*/  @!P0 BRA `(.L_x_19) ;  /* 0x00000000000c8947 */ /* 0x001fec0003800000 */
[----:B------:R-:W-:-:S07]  /*0b40*/  MOV R2, 0xb60 ;  /* 0x00000b6000027802 */ /* 0x000fce0000000f00 */
[----:B------:R-:W-:Y:S05]  /*0b50*/  CALL.REL.NOINC `($__internal_1_$__cuda_sm3x_div_rn_noftz_f32_slowpath) ;  /* 0x0000000000107944 */ /* 0x000fea0003c00000 */
[----:B------:R-:W-:-:S07]  /*0b60*/  IMAD.MOV.U32 R7, RZ, RZ, R0 ;  /* 0x000000ffff077224 */ /* 0x000fce00078e0000 */
.L_x_19:
[----:B------:R-:W-:Y:S05]  /*0b70*/  BSYNC.RECONVERGENT B0 ;  /* 0x0000000000007941 */ /* 0x000fea0003800200 */
.L_x_18:
[----:B------:R-:W-:Y:S01]  /*0b80*/  STG.E desc[UR6][R4.64], R7 ;  /* 0x0000000704007986 */ /* 0x000fe2000c101906 */
[----:B------:R-:W-:Y:S05]  /*0b90*/  EXIT ;  /* 0x000000000000794d */ /* 0x000fea0003800000 */
        .weak           $__internal_1_$__cuda_sm3x_div_rn_noftz_f32_slowpath
        .type           $__internal_1_$__cuda_sm3x_div_rn_noftz_f32_slowpath,@function
        .size           $__internal_1_$__cuda_sm3x_div_rn_noftz_f32_slowpath,(.L_x_63 - $__internal_1_$__cuda_sm3x_div_rn_noftz_f32_slowpath)
$__internal_1_$__cuda_sm3x_div_rn_noftz_f32_slowpath:
[--C-:B------:R-:W-:Y:S01]  /*0ba0*/  SHF.R.U32.HI R6, RZ, 0x17, R11.reuse ;  /* 0x00000017ff067819 */ /* 0x100fe2000001160b */
[----:B------:R-:W-:Y:S01]  /*0bb0*/  BSSY.RECONVERGENT B1, `(.L_x_20) ;  /* 0x0000065000017945 */ /* 0x000fe20003800200 */
[--C-:B------:R-:W-:Y:S01]  /*0bc0*/  SHF.R.U32.HI R3, RZ, 0x17, R0.reuse ;  /* 0x00000017ff037819 */ /* 0x100fe20000011600 */
[----:B------:R-:W-:Y:S01]  /*0bd0*/  IMAD.MOV.U32 R7, RZ, RZ, R0 ;  /* 0x000000ffff077224 */ /* 0x000fe200078e0000 */
[----:B------:R-:W-:Y:S01]  /*0be0*/  LOP3.LUT R15, R6, 0xff, RZ, 0xc0, !PT ;  /* 0x000000ff060f7812 */ /* 0x000fe200078ec0ff */
[----:B------:R-:W-:Y:S01]  /*0bf0*/  IMAD.MOV.U32 R8, RZ, RZ, R11 ;  /* 0x000000ffff087224 */ /* 0x000fe200078e000b */
[----:B------:R-:W-:-:S03]  /*0c00*/  LOP3.LUT R6, R3, 0xff, RZ, 0xc0, !PT ;  /* 0x000000ff03067812 */ /* 0x000fc600078ec0ff */
[----:B------:R-:W-:Y:S02]  /*0c10*/  VIADD R12, R15, 0xffffffff ;  /* 0xffffffff0f0c7836 */ /* 0x000fe40000000000 */
[----:B------:R-:W-:-:S03]  /*0c20*/  VIADD R10, R6, 0xffffffff ;  /* 0xffffffff060a7836 */ /* 0x000fc60000000000 */
[----:B------:R-:W-:-:S04]  /*0c30*/  ISETP.GT.U32.AND P0, PT, R12, 0xfd, PT ;  /* 0x000000fd0c00780c */ /* 0x000fc80003f04070 */
[----:B------:R-:W-:-:S13]  /*0c40*/  ISETP.GT.U32.OR P0, PT, R10, 0xfd, P0 ;  /* 0x000000fd0a00780c */ /* 0x000fda0000704470 */
[----:B------:R-:W-:Y:S01]  /*0c50*/  @!P0 IMAD.MOV.U32 R9, RZ, RZ, RZ ;  /* 0x000000ffff098224 */ /* 0x000fe200078e00ff */
[----:B------:R-:W-:Y:S06]  /*0c60*/  @!P0 BRA `(.L_x_21) ;  /* 0x0000000000608947 */ /* 0x000fec0003800000 */
[----:B------:R-:W-:Y:S01]  /*0c70*/  FSETP.GTU.FTZ.AND P0, PT, |R0|, +INF , PT ;  /* 0x7f8000000000780b */ /* 0x000fe20003f1c200 */
[----:B------:R-:W-:Y:S01]  /*0c80*/  IMAD.MOV.U32 R3, RZ, RZ, R11 ;  /* 0x000000ffff037224 */ /* 0x000fe200078e000b */
[----:B------:R-:W-:-:S04]  /*0c90*/  FSETP.GTU.FTZ.AND P1, PT, |R11|, +INF , PT ;  /* 0x7f8000000b00780b */ /* 0x000fc80003f3c200 */
[----:B------:R-:W-:-:S13]  /*0ca0*/  PLOP3.LUT P0, PT, P0, P1, PT, 0xf8, 0x8f ;  /* 0x00000000008f781c */ /* 0x000fda0000703f70 */
[----:B------:R-:W-:Y:S05]  /*0cb0*/  @P0 BRA `(.L_x_22) ;  /* 0x00000004004c0947 */ /* 0x000fea0003800000 */
[----:B------:R-:W-:-:S13]  /*0cc0*/  LOP3.LUT P0, RZ, R8, 0x7fffffff, R7, 0xc8, !PT ;  /* 0x7fffffff08ff7812 */ /* 0x000fda000780c807 */
[----:B------:R-:W-:Y:S05]  /*0cd0*/  @!P0 BRA `(.L_x_23) ;  /* 0x00000004003c8947 */ /* 0x000fea0003800000 */
[C---:B------:R-:W-:Y:S02]  /*0ce0*/  FSETP.NEU.FTZ.AND P2, PT, |R0|.reuse, +INF , PT ;  /* 0x7f8000000000780b */ /* 0x040fe40003f5d200 */
[----:B------:R-:W-:Y:S02]  /*0cf0*/  FSETP.NEU.FTZ.AND P1, PT, |R3|, +INF , PT ;  /* 0x7f8000000300780b */ /* 0x000fe40003f3d200 */
[----:B------:R-:W-:-:S11]  /*0d00*/  FSETP.NEU.FTZ.AND P0, PT, |R0|, +INF , PT ;  /* 0x7f8000000000780b */ /* 0x000fd60003f1d200 */
[----:B------:R-:W-:Y:S05]  /*0d10*/  @!P1 BRA !P2, `(.L_x_23) ;  /* 0x00000004002c9947 */ /* 0x000fea0005000000 */
[----:B------:R-:W-:-:S04]  /*0d20*/  LOP3.LUT P2, RZ, R7, 0x7fffffff, RZ, 0xc0, !PT ;  /* 0x7fffffff07ff7812 */ /* 0x000fc8000784c0ff */
[----:B------:R-:W-:-:S13]  /*0d30*/  PLOP3.LUT P1, PT, P1, P2, PT, 0x2f, 0xf2 ;  /* 0x0000000000f2781c */ /* 0x000fda0000f24577 */
[----:B------:R-:W-:Y:S05]  /*0d40*/  @P1 BRA `(.L_x_24) ;  /* 0x0000000400181947 */ /* 0x000fea0003800000 */
[----:B------:R-:W-:-:S04]  /*0d50*/  LOP3.LUT P1, RZ, R8, 0x7fffffff, RZ, 0xc0, !PT ;  /* 0x7fffffff08ff7812 */ /* 0x000fc8000782c0ff */
[----:B------:R-:W-:-:S13]  /*0d60*/  PLOP3.LUT P0, PT, P0, P1, PT, 0x2f, 0xf2 ;  /* 0x0000000000f2781c */ /* 0x000fda0000702577 */
[----:B------:R-:W-:Y:S05]  /*0d70*/  @P0 BRA `(.L_x_25) ;  /* 0x0000000400000947 */ /* 0x000fea0003800000 */
[----:B------:R-:W-:Y:S02]  /*0d80*/  ISETP.GE.AND P0, PT, R10, RZ, PT ;  /* 0x000000ff0a00720c */ /* 0x000fe40003f06270 */
[----:B------:R-:W-:-:S11]  /*0d90*/  ISETP.GE.AND P1, PT, R12, RZ, PT ;  /* 0x000000ff0c00720c */ /* 0x000fd60003f26270 */
[----:B------:R-:W-:Y:S01]  /*0da0*/  @P0 MOV R9, RZ ;  /* 0x000000ff00090202 */ /* 0x000fe20000000f00 */
[----:B------:R-:W-:Y:S02]  /*0db0*/  @!P0 IMAD.MOV.U32 R9, RZ, RZ, -0x40 ;  /* 0xffffffc0ff098424 */ /* 0x000fe400078e00ff */
[----:B------:R-:W-:Y:S01]  /*0dc0*/  @!P0 FFMA R7, R0, 1.84467440737095516160e+19, RZ ;  /* 0x5f80000000078823 */ /* 0x000fe200000000ff */
[----:B------:R-:W-:Y:S01]  /*0dd0*/  @!P1 FFMA R8, R3, 1.84467440737095516160e+19, RZ ;  /* 0x5f80000003089823 */ /* 0x000fe200000000ff */
[----:B------:R-:W-:-:S07]  /*0de0*/  @!P1 VIADD R9, R9, 0x40 ;  /* 0x0000004009099836 */ /* 0x000fce0000000000 */
.L_x_21:
[----:B------:R-:W-:Y:S01]  /*0df0*/  LEA R3, R15, 0xc0800000, 0x17 ;  /* 0xc08000000f037811 */ /* 0x000fe200078eb8ff */
[----:B------:R-:W-:Y:S01]  /*0e00*/  VIADD R6, R6, 0xffffff81 ;  /* 0xffffff8106067836 */ /* 0x000fe20000000000 */
[----:B------:R-:W-:Y:S03]  /*0e10*/  BSSY.RECONVERGENT B2, `(.L_x_26) ;  /* 0x0000035000027945 */ /* 0x000fe60003800200 */
[----:B------:R-:W-:Y:S02]  /*0e20*/  IMAD.IADD R3, R8, 0x1, -R3 ;  /* 0x0000000108037824 */ /* 0x000fe400078e0a03 */
[C---:B------:R-:W-:Y:S01]  /*0e30*/  IMAD R0, R6.reuse, -0x800000, R7 ;  /* 0xff80000006007824 */ /* 0x040fe200078e0207 */
[----:B------:R-:W-:Y:S01]  /*0e40*/  IADD3 R6, PT, PT, R6, 0x7f, -R15 ;  /* 0x0000007f06067810 */ /* 0x000fe20007ffe80f */
[----:B------:R-:W0:Y:S01]  /*0e50*/  MUFU.RCP R8, R3 ;  /* 0x0000000300087308 */ /* 0x000e220000001000 */
[----:B------:R-:W-:-:S03]  /*0e60*/  FADD.FTZ R11, -R3, -RZ ;  /* 0x800000ff030b7221 */ /* 0x000fc60000010100 */
[----:B------:R-:W-:Y:S02]  /*0e70*/  IMAD.IADD R6, R6, 0x1, R9 ;  /* 0x0000000106067824 */ /* 0x000fe400078e0209 */
[----:B0-----:R-:W-:-:S04]  /*0e80*/  FFMA R13, R8, R11, 1 ;  /* 0x3f800000080d7423 */ /* 0x001fc8000000000b */
[----:B------:R-:W-:-:S04]  /*0e90*/  FFMA R10, R8, R13, R8 ;  /* 0x0000000d080a7223 */ /* 0x000fc80000000008 */
[----:B------:R-:W-:-:S04]  /*0ea0*/  FFMA R7, R0, R10, RZ ;  /* 0x0000000a00077223 */ /* 0x000fc800000000ff */
[----:B------:R-:W-:-:S04]  /*0eb0*/  FFMA R8, R11, R7, R0 ;  /* 0x000000070b087223 */ /* 0x000fc80000000000 */
[----:B------:R-:W-:-:S04]  /*0ec0*/  FFMA R13, R10, R8, R7 ;  /* 0x000000080a0d7223 */ /* 0x000fc80000000007 */
[----:B------:R-:W-:-:S04]  /*0ed0*/  FFMA R8, R11, R13, R0 ;  /* 0x0000000d0b087223 */ /* 0x000fc80000000000 */
[----:B------:R-:W-:-:S05]  /*0ee0*/  FFMA R0, R10, R8, R13 ;  /* 0x000000080a007223 */ /* 0x000fca000000000d */
[----:B------:R-:W-:-:S04]  /*0ef0*/  SHF.R.U32.HI R3, RZ, 0x17, R0 ;  /* 0x00000017ff037819 */ /* 0x000fc80000011600 */
[----:B------:R-:W-:-:S05]  /*0f00*/  LOP3.LUT R3, R3, 0xff, RZ, 0xc0, !PT ;  /* 0x000000ff03037812 */ /* 0x000fca00078ec0ff */
[----:B------:R-:W-:-:S05]  /*0f10*/  IMAD.IADD R9, R3, 0x1, R6 ;  /* 0x0000000103097824 */ /* 0x000fca00078e0206 */
[----:B------:R-:W-:-:S04]  /*0f20*/  IADD3 R3, PT, PT, R9, -0x1, RZ ;  /* 0xffffffff09037810 */ /* 0x000fc80007ffe0ff */
[----:B------:R-:W-:-:S13]  /*0f30*/  ISETP.GE.U32.AND P0, PT, R3, 0xfe, PT ;  /* 0x000000fe0300780c */ /* 0x000fda0003f06070 */
[----:B------:R-:W-:Y:S05]  /*0f40*/  @!P0 BRA `(.L_x_27) ;  /* 0x0000000000808947 */ /* 0x000fea0003800000 */
[----:B------:R-:W-:-:S13]  /*0f50*/  ISETP.GT.AND P0, PT, R9, 0xfe, PT ;  /* 0x000000fe0900780c */ /* 0x000fda0003f04270 */
[----:B------:R-:W-:Y:S05]  /*0f60*/  @P0 BRA `(.L_x_28) ;  /* 0x00000000006c0947 */ /* 0x000fea0003800000 */
[----:B------:R-:W-:-:S13]  /*0f70*/  ISETP.GE.AND P0, PT, R9, 0x1, PT ;  /* 0x000000010900780c */ /* 0x000fda0003f06270 */
[----:B------:R-:W-:Y:S05]  /*0f80*/  @P0 BRA `(.L_x_29) ;  /* 0x0000000000740947 */ /* 0x000fea0003800000 */
[----:B------:R-:W-:Y:S02]  /*0f90*/  ISETP.GE.AND P0, PT, R9, -0x18, PT ;  /* 0xffffffe80900780c */ /* 0x000fe40003f06270 */
[----:B------:R-:W-:-:S11]  /*0fa0*/  LOP3.LUT R0, R0, 0x80000000, RZ, 0xc0, !PT ;  /* 0x8000000000007812 */ /* 0x000fd600078ec0ff */
[----:B------:R-:W-:Y:S05]  /*0fb0*/  @!P0 BRA `(.L_x_29) ;  /* 0x0000000000688947 */ /* 0x000fea0003800000 */
[CCC-:B------:R-:W-:Y:S01]  /*0fc0*/  FFMA.RZ R3, R10.reuse, R8.reuse, R13.reuse ;  /* 0x000000080a037223 */ /* 0x1c0fe2000000c00d */
[CCC-:B------:R-:W-:Y:S01]  /*0fd0*/  FFMA.RM R6, R10.reuse, R8.reuse, R13.reuse ;  /* 0x000000080a067223 */ /* 0x1c0fe2000000400d */
[C---:B------:R-:W-:Y:S02]  /*0fe0*/  ISETP.NE.AND P2, PT, R9.reuse, RZ, PT ;  /* 0x000000ff0900720c */ /* 0x040fe40003f45270 */
[----:B------:R-:W-:Y:S02]  /*0ff0*/  ISETP.NE.AND P1, PT, R9, RZ, PT ;  /* 0x000000ff0900720c */ /* 0x000fe40003f25270 */
[----:B------:R-:W-:Y:S01]  /*1000*/  LOP3.LUT R7, R3, 0x7fffff, RZ, 0xc0, !PT ;  /* 0x007fffff03077812 */ /* 0x000fe200078ec0ff */
[----:B------:R-:W-:Y:S01]  /*1010*/  FFMA.RP R3, R10, R8, R13 ;  /* 0x000000080a037223 */ /* 0x000fe2000000800d */
[----:B------:R-:W-:Y:S02]  /*1020*/  VIADD R8, R9, 0x20 ;  /* 0x0000002009087836 */ /* 0x000fe40000000000 */
[----:B------:R-:W-:Y:S01]  /*1030*/  LOP3.LUT R7, R7, 0x800000, RZ, 0xfc, !PT ;  /* 0x0080000007077812 */ /* 0x000fe200078efcff */
[----:B------:R-:W-:Y:S01]  /*1040*/  IMAD.MOV R9, RZ, RZ, -R9 ;  /* 0x000000ffff097224 */ /* 0x000fe200078e0a09 */
[----:B------:R-:W-:-:S02]  /*1050*/  FSETP.NEU.FTZ.AND P0, PT, R3, R6, PT ;  /* 0x000000060300720b */ /* 0x000fc40003f1d000 */
[----:B------:R-:W-:Y:S02]  /*1060*/  SHF.L.U32 R8, R7, R8, RZ ;  /* 0x0000000807087219 */ /* 0x000fe400000006ff */
[----:B------:R-:W-:Y:S02]  /*1070*/  SEL R6, R9, RZ, P2 ;  /* 0x000000ff09067207 */ /* 0x000fe40001000000 */
[----:B------:R-:W-:Y:S02]  /*1080*/  ISETP.NE.AND P1, PT, R8, RZ, P1 ;  /* 0x000000ff0800720c */ /* 0x000fe40000f25270 */
[----:B------:R-:W-:Y:S02]  /*1090*/  SHF.R.U32.HI R6, RZ, R6, R7 ;  /* 0x00000006ff067219 */ /* 0x000fe40000011607 */
[----:B------:R-:W-:Y:S02]  /*10a0*/  PLOP3.LUT P0, PT, P0, P1, PT, 0xf8, 0x8f ;  /* 0x00000000008f781c */ /* 0x000fe40000703f70 */
[----:B------:R-:W-:-:S02]  /*10b0*/  SHF.R.U32.HI R8, RZ, 0x1, R6 ;  /* 0x00000001ff087819 */ /* 0x000fc40000011606 */
[----:B------:R-:W-:-:S04]  /*10c0*/  SEL R3, RZ, 0x1, !P0 ;  /* 0x00000001ff037807 */ /* 0x000fc80004000000 */
[----:B------:R-:W-:-:S04]  /*10d0*/  LOP3.LUT R3, R3, 0x1, R8, 0xf8, !PT ;  /* 0x0000000103037812 */ /* 0x000fc800078ef808 */
[----:B------:R-:W-:-:S05]  /*10e0*/  LOP3.LUT R3, R3, R6, RZ, 0xc0, !PT ;  /* 0x0000000603037212 */ /* 0x000fca00078ec0ff */
[----:B------:R-:W-:-:S05]  /*10f0*/  IMAD.IADD R3, R8, 0x1, R3 ;  /* 0x0000000108037824 */ /* 0x000fca00078e0203 */
[----:B------:R-:W-:Y:S01]  /*1100*/  LOP3.LUT R0, R3, R0, RZ, 0xfc, !PT ;  /* 0x0000000003007212 */ /* 0x000fe200078efcff */
[----:B------:R-:W-:Y:S06]  /*1110*/  BRA `(.L_x_29) ;  /* 0x0000000000107947 */ /* 0x000fec0003800000 */
.L_x_28:
[----:B------:R-:W-:-:S04]  /*1120*/  LOP3.LUT R0, R0, 0x80000000, RZ, 0xc0, !PT ;  /* 0x8000000000007812 */ /* 0x000fc800078ec0ff */
[----:B------:R-:W-:Y:S01]  /*1130*/  LOP3.LUT R0, R0, 0x7f800000, RZ, 0xfc, !PT ;  /* 0x7f80000000007812 */ /* 0x000fe200078efcff */
[----:B------:R-:W-:Y:S06]  /*1140*/  BRA `(.L_x_29) ;  /* 0x0000000000047947 */ /* 0x000fec0003800000 */
.L_x_27:
[----:B------:R-:W-:-:S07]  /*1150*/  IMAD R0, R6, 0x800000, R0 ;  /* 0x0080000006007824 */ /* 0x000fce00078e0200 */
.L_x_29:
[----:B------:R-:W-:Y:S05]  /*1160*/  BSYNC.RECONVERGENT B2 ;  /* 0x0000000000027941 */ /* 0x000fea0003800200 */
.L_x_26:
[----:B------:R-:W-:Y:S05]  /*1170*/  BRA `(.L_x_30) ;  /* 0x0000000000207947 */ /* 0x000fea0003800000 */
.L_x_25:
[----:B------:R-:W-:-:S04]  /*1180*/  LOP3.LUT R0, R8, 0x80000000, R7, 0x48, !PT ;  /* 0x8000000008007812 */ /* 0x000fc800078e4807 */
[----:B------:R-:W-:Y:S01]  /*1190*/  LOP3.LUT R0, R0, 0x7f800000, RZ, 0xfc, !PT ;  /* 0x7f80000000007812 */ /* 0x000fe200078efcff */
[----:B------:R-:W-:Y:S06]  /*11a0*/  BRA `(.L_x_30) ;  /* 0x0000000000147947 */ /* 0x000fec0003800000 */
.L_x_24:
[----:B------:R-:W-:Y:S01]  /*11b0*/  LOP3.LUT R0, R8, 0x80000000, R7, 0x48, !PT ;  /* 0x8000000008007812 */ /* 0x000fe200078e4807 */
[----:B------:R-:W-:Y:S06]  /*11c0*/  BRA `(.L_x_30) ;  /* 0x00000000000c7947 */ /* 0x000fec0003800000 */
.L_x_23:
[----:B------:R-:W0:Y:S01]  /*11d0*/  MUFU.RSQ R0, -QNAN ;  /* 0xffc0000000007908 */ /* 0x000e220000001400 */
[----:B------:R-:W-:Y:S05]  /*11e0*/  BRA `(.L_x_30) ;  /* 0x0000000000047947 */ /* 0x000fea0003800000 */
.L_x_22:
[----:B------:R-:W-:-:S07]  /*11f0*/  FADD.FTZ R0, R0, R3 ;  /* 0x0000000300007221 */ /* 0x000fce0000010000 */
.L_x_30:
[----:B------:R-:W-:Y:S05]  /*1200*/  BSYNC.RECONVERGENT B1 ;  /* 0x0000000000017941 */ /* 0x000fea0003800200 */
.L_x_20:
[----:B------:R-:W-:-:S04]  /*1210*/  IMAD.MOV.U32 R3, RZ, RZ, 0x0 ;  /* 0x00000000ff037424 */ /* 0x000fc800078e00ff */
[----:B0-----:R-:W-:Y:S05]  /*1220*/  RET.REL.NODEC R2 `(_Z28recalculateCentroidsStep2GPUPfPiii) ;  /* 0xffffffec02747950 */ /* 0x001fea0003c3ffff */
.L_x_31:
        /* <DEDUP_REMOVED lines=13> */
.L_x_63:


//--------------------- .text._Z28recalculateCentroidsStep1GPUPfPiS0_S_iii --------------------------
	.section	.text._Z28recalculateCentroidsStep1GPUPfPiS0_S_iii,"ax",@progbits
	.align	128
        .global         _Z28recalculateCentroidsStep1GPUPfPiS0_S_iii
        .type           _Z28recalculateCentroidsStep1GPUPfPiS0_S_iii,@function
        .size           _Z28recalculateCentroidsStep1GPUPfPiS0_S_iii,(.L_x_67 - _Z28recalculateCentroidsStep1GPUPfPiS0_S_iii)
        .other          _Z28recalculateCentroidsStep1GPUPfPiS0_S_iii,@"STO_CUDA_ENTRY STV_DEFAULT"
_Z28recalculateCentroidsStep1GPUPfPiS0_S_iii:
.text._Z28recalculateCentroidsStep1GPUPfPiS0_S_iii:
        /* <DEDUP_REMOVED lines=20> */
[----:B------:R-:W0:Y:S01]  /*0140*/  LDC.64 R2, c[0x0][0x388] ;  /* 0x0000e200ff027b82 */ /* 0x000e220000000a00 */
[----:B------:R-:W1:Y:S07]  /*0150*/  LDCU.64 UR4, c[0x0][0x358] ;  /* 0x00006b00ff0477ac */ /* 0x000e6e0008000a00 */
[----:B------:R-:W2:Y:S08]  /*0160*/  LDC R4, c[0x0][0x3a8] ;  /* 0x0000ea00ff047b82 */ /* 0x000eb00000000800 */
[----:B------:R-:W3:Y:S01]  /*0170*/  LDC.64 R6, c[0x0][0x390] ;  /* 0x0000e400ff067b82 */ /* 0x000ee20000000a00 */
[----:B0-----:R-:W-:-:S06]  /*0180*/  IMAD.WIDE R2, R5, 0x4, R2 ;  /* 0x0000000405027825 */ /* 0x001fcc00078e0202 */
[----:B-1----:R-:W3:Y:S01]  /*0190*/  LDG.E R3, desc[UR4][R2.64] ;  /* 0x0000000402037981 */ /* 0x002ee2000c1e1900 */
[----:B------:R-:W-:Y:S01]  /*01a0*/  HFMA2 R9, -RZ, RZ, 0, 5.9604644775390625e-08 ;  /* 0x00000001ff097431 */ /* 0x000fe200000001ff */
[----:B--2---:R-:W-:Y:S01]  /*01b0*/  ISETP.GE.AND P0, PT, R4, 0x1, PT ;  /* 0x000000010400780c */ /* 0x004fe20003f06270 */
[----:B---3--:R-:W-:-:S05]  /*01c0*/  IMAD.WIDE R6, R3, 0x4, R6 ;  /* 0x0000000403067825 */ /* 0x008fca00078e0206 */
[----:B------:R0:W-:Y:S07]  /*01d0*/  REDG.E.ADD.STRONG.GPU desc[UR4][R6.64+-0x4], R9 ;  /* 0xfffffc090600798e */ /* 0x0001ee000c12e104 */
[----:B------:R-:W-:Y:S05]  /*01e0*/  @!P0 EXIT ;  /* 0x000000000000894d */ /* 0x000fea0003800000 */
[C---:B------:R-:W-:Y:S01]  /*01f0*/  ISETP.GE.U32.AND P1, PT, R4.reuse, 0x10, PT ;  /* 0x000000100400780c */ /* 0x040fe20003f26070 */
[----:B0-----:R-:W-:Y:S01]  /*0200*/  VIADD R7, R3, 0xffffffff ;  /* 0xffffffff03077836 */ /* 0x001fe20000000000 */
[----:B------:R-:W-:Y:S01]  /*0210*/  LOP3.LUT P0, R12, R4, 0xf, RZ, 0xc0, !PT ;  /* 0x0000000f040c7812 */ /* 0x000fe2000780c0ff */
[-C--:B------:R-:W-:Y:S01]  /*0220*/  IMAD R0, R5, R4.reuse, RZ ;  /* 0x0000000405007224 */ /* 0x080fe200078e02ff */
[----:B------:R-:W-:Y:S01]  /*0230*/  MOV R3, RZ ;  /* 0x000000ff00037202 */ /* 0x000fe20000000f00 */
[----:B------:R-:W-:-:S08]  /*0240*/  IMAD R2, R7, R4, RZ ;  /* 0x0000000407027224 */ /* 0x000fd000078e02ff */
[----:B------:R-:W-:Y:S05]  /*0250*/  @!P1 BRA `(.L_x_32) ;  /* 0x0000000000b49947 */ /* 0x000fea0003800000 */
[----:B------:R-:W-:Y:S01]  /*0260*/  LOP3.LUT R3, R4, 0x7ffffff0, RZ, 0xc0, !PT ;  /* 0x7ffffff004037812 */ /* 0x000fe200078ec0ff */
[----:B------:R-:W-:Y:S01]  /*0270*/  IMAD.MOV.U32 R10, RZ, RZ, R0 ;  /* 0x000000ffff0a7224 */ /* 0x000fe200078e0000 */
[----:B------:R-:W-:-:S03]  /*0280*/  MOV R5, R2 ;  /* 0x0000000200057202 */ /* 0x000fc60000000f00 */
[----:B------:R-:W-:-:S07]  /*0290*/  IMAD.MOV R11, RZ, RZ, -R3 ;  /* 0x000000ffff0b7224 */ /* 0x000fce00078e0a03 */
.L_x_33:
[----:B------:R-:W0:Y:S08]  /*02a0*/  LDC.64 R6, c[0x0][0x380] ;  /* 0x0000e000ff067b82 */ /* 0x000e300000000a00 */
[----:B----4-:R-:W1:Y:S01]  /*02b0*/  LDC.64 R8, c[0x0][0x398] ;  /* 0x0000e600ff087b82 */ /* 0x010e620000000a00 */
[----:B0-----:R-:W-:-:S05]  /*02c0*/  IMAD.WIDE R6, R10, 0x4, R6 ;  /* 0x000000040a067825 */ /* 0x001fca00078e0206 */
[----:B------:R-:W2:Y:S01]  /*02d0*/  LDG.E R13, desc[UR4][R6.64] ;  /* 0x00000004060d7981 */ /* 0x000ea2000c1e1900 */
[----:B-1----:R-:W-:-:S05]  /*02e0*/  IMAD.WIDE R8, R5, 0x4, R8 ;  /* 0x0000000405087825 */ /* 0x002fca00078e0208 */
[----:B--2---:R0:W-:Y:S04]  /*02f0*/  REDG.E.ADD.F32.FTZ.RN.STRONG.GPU desc[UR4][R8.64], R13 ;  /* 0x0000000d080079a6 */ /* 0x0041e8000c12f304 */
[----:B------:R-:W2:Y:S04]  /*0300*/  LDG.E R15, desc[UR4][R6.64+0x4] ;  /* 0x00000404060f7981 */ /* 0x000ea8000c1e1900 */
[----:B--2---:R1:W-:Y:S04]  /*0310*/  REDG.E.ADD.F32.FTZ.RN.STRONG.GPU desc[UR4][R8.64+0x4], R15 ;  /* 0x0000040f080079a6 */ /* 0x0043e8000c12f304 */
[----:B------:R-:W2:Y:S04]  /*0320*/  LDG.E R17, desc[UR4][R6.64+0x8] ;  /* 0x0000080406117981 */ /* 0x000ea8000c1e1900 */
[----:B--2---:R2:W-:Y:S04]  /*0330*/  REDG.E.ADD.F32.FTZ.RN.STRONG.GPU desc[UR4][R8.64+0x8], R17 ;  /* 0x00000811080079a6 */ /* 0x0045e8000c12f304 */
[----:B------:R-:W3:Y:S04]  /*0340*/  LDG.E R19, desc[UR4][R6.64+0xc] ;  /* 0x00000c0406137981 */ /* 0x000ee8000c1e1900 */
[----:B---3--:R3:W-:Y:S04]  /*0350*/  REDG.E.ADD.F32.FTZ.RN.STRONG.GPU desc[UR4][R8.64+0xc], R19 ;  /* 0x00000c13080079a6 */ /* 0x0087e8000c12f304 */
[----:B------:R-:W4:Y:S04]  /*0360*/  LDG.E R21, desc[UR4][R6.64+0x10] ;  /* 0x0000100406157981 */ /* 0x000f28000c1e1900 */
[----:B----4-:R4:W-:Y:S04]  /*0370*/  REDG.E.ADD.F32.FTZ.RN.STRONG.GPU desc[UR4][R8.64+0x10], R21 ;  /* 0x00001015080079a6 */ /* 0x0109e8000c12f304 */
[----:B------:R-:W5:Y:S04]  /*0380*/  LDG.E R23, desc[UR4][R6.64+0x14] ;  /* 0x0000140406177981 */ /* 0x000f68000c1e1900 */
[----:B-----5:R5:W-:Y:S04]  /*0390*/  REDG.E.ADD.F32.FTZ.RN.STRONG.GPU desc[UR4][R8.64+0x14], R23 ;  /* 0x00001417080079a6 */ /* 0x020be8000c12f304 */
[----:B0-----:R-:W2:Y:S04]  /*03a0*/  LDG.E R13, desc[UR4][R6.64+0x18] ;  /* 0x00001804060d7981 */ /* 0x001ea8000c1e1900 */
[----:B--2---:R0:W-:Y:S04]  /*03b0*/  REDG.E.ADD.F32.FTZ.RN.STRONG.GPU desc[UR4][R8.64+0x18], R13 ;  /* 0x0000180d080079a6 */ /* 0x0041e8000c12f304 */
[----:B-1----:R-:W2:Y:S04]  /*03c0*/  LDG.E R15, desc[UR4][R6.64+0x1c] ;  /* 0x00001c04060f7981 */ /* 0x002ea8000c1e1900 */
[----:B--2---:R1:W-:Y:S04]  /*03d0*/  REDG.E.ADD.F32.FTZ.RN.STRONG.GPU desc[UR4][R8.64+0x1c], R15 ;  /* 0x00001c0f080079a6 */ /* 0x0043e8000c12f304 */
[----:B------:R-:W2:Y:S04]  /*03e0*/  LDG.E R17, desc[UR4][R6.64+0x20] ;  /* 0x0000200406117981 */ /* 0x000ea8000c1e1900 */
[----:B--2---:R2:W-:Y:S04]  /*03f0*/  REDG.E.ADD.F32.FTZ.RN.STRONG.GPU desc[UR4][R8.64+0x20], R17 ;  /* 0x00002011080079a6 */ /* 0x0045e8000c12f304 */
[----:B---3--:R-:W3:Y:S04]  /*0400*/  LDG.E R19, desc[UR4][R6.64+0x24] ;  /* 0x0000240406137981 */ /* 0x008ee8000c1e1900 */
[----:B---3--:R3:W-:Y:S04]  /*0410*/  REDG.E.ADD.F32.FTZ.RN.STRONG.GPU desc[UR4][R8.64+0x24], R19 ;  /* 0x00002413080079a6 */ /* 0x0087e8000c12f304 */
[----:B----4-:R-:W4:Y:S04]  /*0420*/  LDG.E R21, desc[UR4][R6.64+0x28] ;  /* 0x0000280406157981 */ /* 0x010f28000c1e1900 */
[----:B----4-:R4:W-:Y:S04]  /*0430*/  REDG.E.ADD.F32.FTZ.RN.STRONG.GPU desc[UR4][R8.64+0x28], R21 ;  /* 0x00002815080079a6 */ /* 0x0109e8000c12f304 */
[----:B-----5:R-:W5:Y:S04]  /*0440*/  LDG.E R23, desc[UR4][R6.64+0x2c] ;  /* 0x00002c0406177981 */ /* 0x020f68000c1e1900 */
[----:B-----5:R4:W-:Y:S04]  /*0450*/  REDG.E.ADD.F32.FTZ.RN.STRONG.GPU desc[UR4][R8.64+0x2c], R23 ;  /* 0x00002c17080079a6 */ /* 0x0209e8000c12f304 */
[----:B0-----:R-:W5:Y:S04]  /*0460*/  LDG.E R13, desc[UR4][R6.64+0x30] ;  /* 0x00003004060d7981 */ /* 0x001f68000c1e1900 */
[----:B-----5:R4:W-:Y:S04]  /*0470*/  REDG.E.ADD.F32.FTZ.RN.STRONG.GPU desc[UR4][R8.64+0x30], R13 ;  /* 0x0000300d080079a6 */ /* 0x0209e8000c12f304 */
[----:B-1----:R-:W5:Y:S04]  /*0480*/  LDG.E R15, desc[UR4][R6.64+0x34] ;  /* 0x00003404060f7981 */ /* 0x002f68000c1e1900 */
[----:B-----5:R4:W-:Y:S04]  /*0490*/  REDG.E.ADD.F32.FTZ.RN.STRONG.GPU desc[UR4][R8.64+0x34], R15 ;  /* 0x0000340f080079a6 */ /* 0x0209e8000c12f304 */
[----:B--2---:R-:W2:Y:S01]  /*04a0*/  LDG.E R17, desc[UR4][R6.64+0x38] ;  /* 0x0000380406117981 */ /* 0x004ea2000c1e1900 */
[----:B------:R-:W-:-:S04]  /*04b0*/  IADD3 R11, PT, PT, R11, 0x10, RZ ;  /* 0x000000100b0b7810 */ /* 0x000fc80007ffe0ff */
[----:B------:R-:W-:Y:S01]  /*04c0*/  ISETP.NE.AND P1, PT, R11, RZ, PT ;  /* 0x000000ff0b00720c */ /* 0x000fe20003f25270 */
[----:B--2---:R4:W-:Y:S04]  /*04d0*/  REDG.E.ADD.F32.FTZ.RN.STRONG.GPU desc[UR4][R8.64+0x38], R17 ;  /* 0x00003811080079a6 */ /* 0x0049e8000c12f304 */
[----:B---3--:R-:W2:Y:S01]  /*04e0*/  LDG.E R19, desc[UR4][R6.64+0x3c] ;  /* 0x00003c0406137981 */ /* 0x008ea2000c1e1900 */
[----:B------:R-:W-:Y:S01]  /*04f0*/  VIADD R5, R5, 0x10 ;  /* 0x0000001005057836 */ /* 0x000fe20000000000 */
[----:B------:R-:W-:Y:S02]  /*0500*/  IADD3 R10, PT, PT, R10, 0x10, RZ ;  /* 0x000000100a0a7810 */ /* 0x000fe40007ffe0ff */
[----:B--2---:R4:W-:Y:S04]  /*0510*/  REDG.E.ADD.F32.FTZ.RN.STRONG.GPU desc[UR4][R8.64+0x3c], R19 ;  /* 0x00003c13080079a6 */ /* 0x0049e8000c12f304 */
[----:B------:R-:W-:Y:S05]  /*0520*/  @P1 BRA `(.L_x_33) ;  /* 0xfffffffc005c1947 */ /* 0x000fea000383ffff */
.L_x_32:
[----:B------:R-:W-:Y:S05]  /*0530*/  @!P0 EXIT ;  /* 0x000000000000894d */ /* 0x000fea0003800000 */
[----:B------:R-:W-:Y:S02]  /*0540*/  ISETP.GE.U32.AND P0, PT, R12, 0x8, PT ;  /* 0x000000080c00780c */ /* 0x000fe40003f06070 */
[----:B------:R-:W-:-:S04]  /*0550*/  LOP3.LUT R14, R4, 0x7, RZ, 0xc0, !PT ;  /* 0x00000007040e7812 */ /* 0x000fc800078ec0ff */
[----:B------:R-:W-:-:S07]  /*0560*/  ISETP.NE.AND P1, PT, R14, RZ, PT ;  /* 0x000000ff0e00720c */ /* 0x000fce0003f25270 */
[----:B------:R-:W-:Y:S06]  /*0570*/  @!P0 BRA `(.L_x_34) ;  /* 0x00000000005c8947 */ /* 0x000fec0003800000 */
[----:B------:R-:W0:Y:S01]  /*0580*/  LDC.64 R6, c[0x0][0x380] ;  /* 0x0000e000ff067b82 */ /* 0x000e220000000a00 */
[----:B------:R-:W-:-:S07]  /*0590*/  IMAD.IADD R5, R0, 0x1, R3 ;  /* 0x0000000100057824 */ /* 0x000fce00078e0203 */
[----:B----4-:R-:W1:Y:S01]  /*05a0*/  LDC.64 R8, c[0x0][0x398] ;  /* 0x0000e600ff087b82 */ /* 0x010e620000000a00 */
[----:B0-----:R-:W-:-:S05]  /*05b0*/  IMAD.WIDE R6, R5, 0x4, R6 ;  /* 0x0000000405067825 */ /* 0x001fca00078e0206 */
[----:B------:R-:W2:Y:S01]  /*05c0*/  LDG.E R11, desc[UR4][R6.64] ;  /* 0x00000004060b7981 */ /* 0x000ea2000c1e1900 */
[----:B------:R-:W-:-:S05]  /*05d0*/  IADD3 R5, PT, PT, R2, R3, RZ ;  /* 0x0000000302057210 */ /* 0x000fca0007ffe0ff */
        /* <DEDUP_REMOVED lines=8> */
[----:B------:R-:W3:Y:S04]  /*0660*/  LDG.E R17, desc[UR4][R6.64+0x10] ;  /* 0x0000100406117981 */ /* 0x000ee8000c1e1900 */
[----:B---3--:R2:W-:Y:S04]  /*0670*/  REDG.E.ADD.F32.FTZ.RN.STRONG.GPU desc[UR4][R8.64+0x10], R17 ;  /* 0x00001011080079a6 */ /* 0x0085e8000c12f304 */
[----:B------:R-:W3:Y:S04]  /*0680*/  LDG.E R19, desc[UR4][R6.64+0x14] ;  /* 0x0000140406137981 */ /* 0x000ee8000c1e1900 */
[----:B---3--:R2:W-:Y:S04]  /*0690*/  REDG.E.ADD.F32.FTZ.RN.STRONG.GPU desc[UR4][R8.64+0x14], R19 ;  /* 0x00001413080079a6 */ /* 0x0085e8000c12f304 */
[----:B0-----:R-:W3:Y:S04]  /*06a0*/  LDG.E R11, desc[UR4][R6.64+0x18] ;  /* 0x00001804060b7981 */ /* 0x001ee8000c1e1900 */
[----:B---3--:R2:W-:Y:S04]  /*06b0*/  REDG.E.ADD.F32.FTZ.RN.STRONG.GPU desc[UR4][R8.64+0x18], R11 ;  /* 0x0000180b080079a6 */ /* 0x0085e8000c12f304 */
[----:B-1----:R-:W3:Y:S01]  /*06c0*/  LDG.E R5, desc[UR4][R6.64+0x1c] ;  /* 0x00001c0406057981 */ /* 0x002ee2000c1e1900 */
[----:B------:R-:W-:-:S03]  /*06d0*/  IADD3 R3, PT, PT, R3, 0x8, RZ ;  /* 0x0000000803037810 */ /* 0x000fc60007ffe0ff */
[----:B---3--:R2:W-:Y:S04]  /*06e0*/  REDG.E.ADD.F32.FTZ.RN.STRONG.GPU desc[UR4][R8.64+0x1c], R5 ;  /* 0x00001c05080079a6 */ /* 0x0085e8000c12f304 */
.L_x_34:
[----:B------:R-:W-:Y:S05]  /*06f0*/  @!P1 EXIT ;  /* 0x000000000000994d */ /* 0x000fea0003800000 */
[----:B------:R-:W-:Y:S02]  /*0700*/  ISETP.GE.U32.AND P0, PT, R14, 0x4, PT ;  /* 0x000000040e00780c */ /* 0x000fe40003f06070 */
[----:B------:R-:W-:-:S04]  /*0710*/  LOP3.LUT R10, R4, 0x3, RZ, 0xc0, !PT ;  /* 0x00000003040a7812 */ /* 0x000fc800078ec0ff */
[----:B------:R-:W-:-:S07]  /*0720*/  ISETP.NE.AND P1, PT, R10, RZ, PT ;  /* 0x000000ff0a00720c */ /* 0x000fce0003f25270 */
[----:B------:R-:W-:Y:S06]  /*0730*/  @!P0 BRA `(.L_x_35) ;  /* 0x00000000003c8947 */ /* 0x000fec0003800000 */
[----:B--2---:R-:W0:Y:S01]  /*0740*/  LDC.64 R4, c[0x0][0x380] ;  /* 0x0000e000ff047b82 */ /* 0x004e220000000a00 */
[----:B------:R-:W-:-:S04]  /*0750*/  IMAD.IADD R7, R0, 0x1, R3 ;  /* 0x0000000100077824 */ /* 0x000fc800078e0203 */
[----:B0-----:R-:W-:-:S03]  /*0760*/  IMAD.WIDE R6, R7, 0x4, R4 ;  /* 0x0000000407067825 */ /* 0x001fc600078e0204 */
[----:B------:R-:W0:Y:S02]  /*0770*/  LDC.64 R4, c[0x0][0x398] ;  /* 0x0000e600ff047b82 */ /* 0x000e240000000a00 */
[----:B----4-:R-:W2:Y:S01]  /*0780*/  LDG.E R9, desc[UR4][R6.64] ;  /* 0x0000000406097981 */ /* 0x010ea2000c1e1900 */
[----:B------:R-:W-:-:S05]  /*0790*/  IADD3 R11, PT, PT, R2, R3, RZ ;  /* 0x00000003020b7210 */ /* 0x000fca0007ffe0ff */
[----:B0-----:R-:W-:-:S05]  /*07a0*/  IMAD.WIDE R4, R11, 0x4, R4 ;  /* 0x000000040b047825 */ /* 0x001fca00078e0204 */
[----:B--2---:R0:W-:Y:S04]  /*07b0*/  REDG.E.ADD.F32.FTZ.RN.STRONG.GPU desc[UR4][R4.64], R9 ;  /* 0x00000009040079a6 */ /* 0x0041e8000c12f304 */
[----:B------:R-:W2:Y:S04]  /*07c0*/  LDG.E R11, desc[UR4][R6.64+0x4] ;  /* 0x00000404060b7981 */ /* 0x000ea8000c1e1900 */
[----:B--2---:R0:W-:Y:S04]  /*07d0*/  REDG.E.ADD.F32.FTZ.RN.STRONG.GPU desc[UR4][R4.64+0x4], R11 ;  /* 0x0000040b040079a6 */ /* 0x0041e8000c12f304 */
[----:B------:R-:W2:Y:S04]  /*07e0*/  LDG.E R13, desc[UR4][R6.64+0x8] ;  /* 0x00000804060d7981 */ /* 0x000ea8000c1e1900 */
[----:B--2---:R0:W-:Y:S04]  /*07f0*/  REDG.E.ADD.F32.FTZ.RN.STRONG.GPU desc[UR4][R4.64+0x8], R13 ;  /* 0x0000080d040079a6 */ /* 0x0041e8000c12f304 */
[----:B------:R-:W2:Y:S01]  /*0800*/  LDG.E R15, desc[UR4][R6.64+0xc] ;  /* 0x00000c04060f7981 */ /* 0x000ea2000c1e1900 */
[----:B------:R-:W-:-:S03]  /*0810*/  IADD3 R3, PT, PT, R3, 0x4, RZ ;  /* 0x0000000403037810 */ /* 0x000fc60007ffe0ff */
[----:B--2---:R0:W-:Y:S04]  /*0820*/  REDG.E.ADD.F32.FTZ.RN.STRONG.GPU desc[UR4][R4.64+0xc], R15 ;  /* 0x00000c0f040079a6 */ /* 0x0041e8000c12f304 */
.L_x_35:
[----:B------:R-:W-:Y:S05]  /*0830*/  @!P1 EXIT ;  /* 0x000000000000994d */ /* 0x000fea0003800000 */
[----:B0-2-4-:R-:W0:Y:S01]  /*0840*/  LDC.64 R8, c[0x0][0x398] ;  /* 0x0000e600ff087b82 */ /* 0x015e220000000a00 */
[----:B------:R-:W-:Y:S01]  /*0850*/  IMAD.IADD R11, R0, 0x1, R3 ;  /* 0x00000001000b7824 */ /* 0x000fe200078e0203 */
[----:B------:R-:W-:Y:S02]  /*0860*/  IADD3 R13, PT, PT, R2, R3, RZ ;  /* 0x00000003020d7210 */ /* 0x000fe40007ffe0ff */
[----:B------:R-:W-:-:S04]  /*0870*/  IADD3 R10, PT, PT, -R10, RZ, RZ ;  /* 0x000000ff0a0a7210 */ /* 0x000fc80007ffe1ff */
[----:B------:R-:W1:Y:S03]  /*0880*/  LDC.64 R6, c[0x0][0x380] ;  /* 0x0000e000ff067b82 */ /* 0x000e660000000a00 */
.L_x_36:
[----:B-12---:R-:W-:-:S06]  /*0890*/  IMAD.WIDE R2, R11, 0x4, R6 ;  /* 0x000000040b027825 */ /* 0x006fcc00078e0206 */
[----:B------:R-:W2:Y:S01]  /*08a0*/  LDG.E R3, desc[UR4][R2.64] ;  /* 0x0000000402037981 */ /* 0x000ea2000c1e1900 */
[----:B------:R-:W-:Y:S02]  /*08b0*/  VIADD R10, R10, 0x1 ;  /* 0x000000010a0a7836 */ /* 0x000fe40000000000 */
[----:B0-----:R-:W-:-:S03]  /*08c0*/  IMAD.WIDE R4, R13, 0x4, R8 ;  /* 0x000000040d047825 */ /* 0x001fc600078e0208 */
[----:B------:R-:W-:Y:S02]  /*08d0*/  ISETP.NE.AND P0, PT, R10, RZ, PT ;  /* 0x000000ff0a00720c */ /* 0x000fe40003f05270 */
[----:B------:R-:W-:Y:S02]  /*08e0*/  IADD3 R11, PT, PT, R11, 0x1, RZ ;  /* 0x000000010b0b7810 */ /* 0x000fe40007ffe0ff */
[----:B------:R-:W-:Y:S01]  /*08f0*/  IADD3 R13, PT, PT, R13, 0x1, RZ ;  /* 0x000000010d0d7810 */ /* 0x000fe20007ffe0ff */
[----:B--2---:R2:W-:Y:S08]  /*0900*/  REDG.E.ADD.F32.FTZ.RN.STRONG.GPU desc[UR4][R4.64], R3 ;  /* 0x00000003040079a6 */ /* 0x0045f0000c12f304 */
[----:B------:R-:W-:Y:S05]  /*0910*/  @P0 BRA `(.L_x_36) ;  /* 0xfffffffc00dc0947 */ /* 0x000fea000383ffff */
[----:B------:R-:W-:Y:S05]  /*0920*/  EXIT ;  /* 0x000000000000794d */ /* 0x000fea0003800000 */
.L_x_37:
        /* <DEDUP_REMOVED lines=13> */
.L_x_67:


//--------------------- .text._Z12firstStepGPUPfS_PiiiiS0_ --------------------------
	.section	.text._Z12firstStepGPUPfS_PiiiiS0_,"ax",@progbits
	.align	128
        .global         _Z12firstStepGPUPfS_PiiiiS0_
        .type           _Z12firstStepGPUPfS_PiiiiS0_,@function
        .size           _Z12firstStepGPUPfS_PiiiiS0_,(.L_x_64 - _Z12firstStepGPUPfS_PiiiiS0_)
        .other          _Z12firstStepGPUPfS_PiiiiS0_,@"STO_CUDA_ENTRY STV_DEFAULT"
_Z12firstStepGPUPfS_PiiiiS0_:
.text._Z12firstStepGPUPfS_PiiiiS0_:
[----:B------:R-:W-:Y:S01]  /*0000*/  LDC R1, c[0x0][0x37c] ;  /* 0x0000df00ff017b82 */ /* 0x000fe20000000800 */
[----:B------:R-:W0:Y:S01]  /*0010*/  S2R R7, SR_TID.Z ;  /* 0x0000000000077919 */ /* 0x000e220000002300 */
[----:B------:R-:W1:Y:S06]  /*0020*/  LDCU UR5, c[0x0][0x360] ;  /* 0x00006c00ff0577ac */ /* 0x000e6c0008000800 */
[----:B------:R-:W0:Y:S01]  /*0030*/  S2UR UR7, SR_CTAID.Z ;  /* 0x00000000000779c3 */ /* 0x000e220000002700 */
[----:B------:R-:W-:Y:S01]  /*0040*/  BSSY.RECONVERGENT B0, `(.L_x_38) ;  /* 0x0000080000007945 */ /* 0x000fe20003800200 */
[----:B------:R-:W2:Y:S01]  /*0050*/  S2R R3, SR_TID.Y ;  /* 0x0000000000037919 */ /* 0x000ea20000002200 */
[----:B------:R-:W2:Y:S01]  /*0060*/  LDCU UR8, c[0x0][0x364] ;  /* 0x00006c80ff0877ac */ /* 0x000ea20008000800 */
[----:B------:R-:W1:Y:S01]  /*0070*/  S2R R9, SR_TID.X ;  /* 0x0000000000097919 */ /* 0x000e620000002100 */
[----:B------:R-:W3:Y:S03]  /*0080*/  LDCU UR9, c[0x0][0x3a0] ;  /* 0x00007400ff0977ac */ /* 0x000ee60008000800 */
[----:B------:R-:W4:Y:S08]  /*0090*/  LDC R5, c[0x0][0x370] ;  /* 0x0000dc00ff057b82 */ /* 0x000f300000000800 */
[----:B------:R-:W0:Y:S08]  /*00a0*/  LDC R0, c[0x0][0x368] ;  /* 0x0000da00ff007b82 */ /* 0x000e300000000800 */
[----:B------:R-:W5:Y:S08]  /*00b0*/  S2UR UR6, SR_CTAID.Y ;  /* 0x00000000000679c3 */ /* 0x000f700000002600 */
[----:B------:R-:W5:Y:S08]  /*00c0*/  LDC R11, c[0x0][0x374] ;  /* 0x0000dd00ff0b7b82 */ /* 0x000f700000000800 */
[----:B------:R-:W3:Y:S01]  /*00d0*/  LDC R12, c[0x0][0x398] ;  /* 0x0000e600ff0c7b82 */ /* 0x000ee20000000800 */
[----:B0-----:R-:W-:-:S07]  /*00e0*/  IMAD R0, R0, UR7, R7 ;  /* 0x0000000700007c24 */ /* 0x001fce000f8e0207 */
[----:B------:R-:W4:Y:S01]  /*00f0*/  S2UR UR4, SR_CTAID.X ;  /* 0x00000000000479c3 */ /* 0x000f220000002500 */
[----:B-----5:R-:W-:Y:S01]  /*0100*/  IMAD R2, R0, R11, UR6 ;  /* 0x0000000600027e24 */ /* 0x020fe2000f8e020b */
[----:B------:R-:W0:Y:S03]  /*0110*/  LDCU.64 UR6, c[0x0][0x358] ;  /* 0x00006b00ff0677ac */ /* 0x000e260008000a00 */
[----:B--2---:R-:W-:Y:S02]  /*0120*/  IMAD R2, R2, UR8, R3 ;  /* 0x0000000802027c24 */ /* 0x004fe4000f8e0203 */
[----:B---3--:R-:W-:-:S05]  /*0130*/  IMAD R0, R12, UR9, RZ ;  /* 0x000000090c007c24 */ /* 0x008fca000f8e02ff */
[----:B------:R-:W-:Y:S01]  /*0140*/  ISETP.GE.AND P0, PT, R0, 0x41, PT ;  /* 0x000000410000780c */ /* 0x000fe20003f06270 */
[----:B----4-:R-:W-:-:S04]  /*0150*/  IMAD R2, R2, R5, UR4 ;  /* 0x0000000402027e24 */ /* 0x010fc8000f8e0205 */
[----:B-1----:R-:W-:-:S08]  /*0160*/  IMAD R13, R2, UR5, R9 ;  /* 0x00000005020d7c24 */ /* 0x002fd0000f8e0209 */
[----:B0-----:R-:W-:Y:S05]  /*0170*/  @!P0 BRA `(.L_x_39) ;  /* 0x0000000400888947 */ /* 0x001fea0003800000 */
        /* <DEDUP_REMOVED lines=10> */
[C---:B-1----:R-:W-:Y:S02]  /*0220*/  VIADD R4, R0.reuse, 0xffffffbf ;  /* 0xffffffbf00047836 */ /* 0x042fe40000000000 */
[----:B------:R-:W-:Y:S01]  /*0230*/  HFMA2 R5, -RZ, RZ, 0, 3.814697265625e-06 ;  /* 0x00000040ff057431 */ /* 0x000fe200000001ff */
[----:B------:R-:W-:Y:S02]  /*0240*/  LOP3.LUT R28, R0, 0xf, RZ, 0xc0, !PT ;  /* 0x0000000f001c7812 */ /* 0x000fe400078ec0ff */
[----:B------:R-:W-:-:S13]  /*0250*/  ISETP.GE.U32.AND P0, PT, R4, 0xf, PT ;  /* 0x0000000f0400780c */ /* 0x000fda0003f06070 */
[----:B------:R-:W-:Y:S05]  /*0260*/  @!P0 BRA `(.L_x_41) ;  /* 0x00000000007c8947 */ /* 0x000fea0003800000 */
[----:B------:R-:W-:Y:S01]  /*0270*/  LOP3.LUT R27, R0, 0x7ffffff0, RZ, 0xc0, !PT ;  /* 0x7ffffff0001b7812 */ /* 0x000fe200078ec0ff */
[----:B------:R-:W-:Y:S02]  /*0280*/  IMAD.MOV.U32 R26, RZ, RZ, RZ ;  /* 0x000000ffff1a7224 */ /* 0x000fe400078e00ff */
[----:B------:R-:W-:Y:S01]  /*0290*/  IMAD.MOV.U32 R25, RZ, RZ, 0x40 ;  /* 0x00000040ff197424 */ /* 0x000fe200078e00ff */
[----:B------:R-:W-:-:S07]  /*02a0*/  IADD3 R27, PT, PT, R27, -0x50, RZ ;  /* 0xffffffb01b1b7810 */ /* 0x000fce0007ffe0ff */
.L_x_42:
[----:B------:R-:W-:-:S05]  /*02b0*/  IMAD.WIDE.U32 R14, R25, 0x4, R2 ;  /* 0x00000004190e7825 */ /* 0x000fca00078e0002 */
[----:B0-----:R-:W2:Y:S04]  /*02c0*/  LDG.E R20, desc[UR6][R14.64] ;  /* 0x000000060e147981 */ /* 0x001ea8000c1e1900 */
[----:B------:R-:W2:Y:S04]  /*02d0*/  LDG.E R21, desc[UR6][R14.64+0x4] ;  /* 0x000004060e157981 */ /* 0x000ea8000c1e1900 */
[----:B------:R-:W2:Y:S04]  /*02e0*/  LDG.E R22, desc[UR6][R14.64+0x8] ;  /* 0x000008060e167981 */ /* 0x000ea8000c1e1900 */
[----:B------:R-:W2:Y:S01]  /*02f0*/  LDG.E R23, desc[UR6][R14.64+0xc] ;  /* 0x00000c060e177981 */ /* 0x000ea2000c1e1900 */
[----:B------:R-:W-:-:S03]  /*0300*/  IMAD R29, R25, 0x4, R24 ;  /* 0x00000004191d7824 */ /* 0x000fc600078e0218 */
        /* <DEDUP_REMOVED lines=12> */
[----:B------:R-:W-:Y:S01]  /*03d0*/  ISETP.NE.AND P0, PT, R26, R27, PT ;  /* 0x0000001b1a00720c */ /* 0x000fe20003f05270 */
[C---:B------:R-:W-:Y:S01]  /*03e0*/  VIADD R26, R25.reuse, 0xffffffd0 ;  /* 0xffffffd0191a7836 */ /* 0x040fe20000000000 */
[----:B------:R-:W-:Y:S01]  /*03f0*/  IADD3 R25, PT, PT, R25, 0x10, RZ ;  /* 0x0000001019197810 */ /* 0x000fe20007ffe0ff */
[----:B--2---:R0:W-:Y:S04]  /*0400*/  STS.128 [R29], R20 ;  /* 0x000000141d007388 */ /* 0x0041e80000000c00 */
[----:B---3--:R0:W-:Y:S04]  /*0410*/  STS.128 [R29+0x10], R4 ;  /* 0x000010041d007388 */ /* 0x0081e80000000c00 */
[----:B----4-:R0:W-:Y:S04]  /*0420*/  STS.128 [R29+0x20], R8 ;  /* 0x000020081d007388 */ /* 0x0101e80000000c00 */
[----:B-----5:R0:W-:Y:S01]  /*0430*/  STS.128 [R29+0x30], R16 ;  /* 0x000030101d007388 */ /* 0x0201e20000000c00 */
[----:B------:R-:W-:Y:S05]  /*0440*/  @P0 BRA `(.L_x_42) ;  /* 0xfffffffc00980947 */ /* 0x000fea000383ffff */
[----:B0-----:R-:W-:-:S07]  /*0450*/  IMAD.MOV.U32 R5, RZ, RZ, R25 ;  /* 0x000000ffff057224 */ /* 0x001fce00078e0019 */
.L_x_41:
        /* <DEDUP_REMOVED lines=8> */
[----:B------:R-:W3:Y:S04]  /*04e0*/  LDG.E R8, desc[UR6][R6.64+0x4] ;  /* 0x0000040606087981 */ /* 0x000ee8000c1e1900 */
[----:B------:R-:W4:Y:S04]  /*04f0*/  LDG.E R10, desc[UR6][R6.64+0x8] ;  /* 0x00000806060a7981 */ /* 0x000f28000c1e1900 */
[----:B------:R-:W5:Y:S04]  /*0500*/  LDG.E R14, desc[UR6][R6.64+0xc] ;  /* 0x00000c06060e7981 */ /* 0x000f68000c1e1900 */
[----:B------:R-:W5:Y:S04]  /*0510*/  LDG.E R16, desc[UR6][R6.64+0x10] ;  /* 0x0000100606107981 */ /* 0x000f68000c1e1900 */
[----:B------:R-:W5:Y:S04]  /*0520*/  LDG.E R18, desc[UR6][R6.64+0x14] ;  /* 0x0000140606127981 */ /* 0x000f68000c1e1900 */
[----:B------:R-:W5:Y:S04]  /*0530*/  LDG.E R20, desc[UR6][R6.64+0x18] ;  /* 0x0000180606147981 */ /* 0x000f68000c1e1900 */
[----:B------:R-:W5:Y:S01]  /*0540*/  LDG.E R22, desc[UR6][R6.64+0x1c] ;  /* 0x00001c0606167981 */ /* 0x000f62000c1e1900 */
[C---:B------:R-:W-:Y:S01]  /*0550*/  IMAD R9, R5.reuse, 0x4, R24 ;  /* 0x0000000405097824 */ /* 0x040fe200078e0218 */
[----:B------:R-:W-:-:S04]  /*0560*/  IADD3 R5, PT, PT, R5, 0x8, RZ ;  /* 0x0000000805057810 */ /* 0x000fc80007ffe0ff */
[----:B--2---:R0:W-:Y:S04]  /*0570*/  STS [R9], R4 ;  /* 0x0000000409007388 */ /* 0x0041e80000000800 */
[----:B---3--:R0:W-:Y:S04]  /*0580*/  STS [R9+0x4], R8 ;  /* 0x0000040809007388 */ /* 0x0081e80000000800 */
[----:B----4-:R0:W-:Y:S04]  /*0590*/  STS [R9+0x8], R10 ;  /* 0x0000080a09007388 */ /* 0x0101e80000000800 */
[----:B-----5:R0:W-:Y:S04]  /*05a0*/  STS [R9+0xc], R14 ;  /* 0x00000c0e09007388 */ /* 0x0201e80000000800 */
[----:B------:R0:W-:Y:S04]  /*05b0*/  STS [R9+0x10], R16 ;  /* 0x0000101009007388 */ /* 0x0001e80000000800 */
[----:B------:R0:W-:Y:S04]  /*05c0*/  STS [R9+0x14], R18 ;  /* 0x0000141209007388 */ /* 0x0001e80000000800 */
[----:B------:R0:W-:Y:S04]  /*05d0*/  STS [R9+0x18], R20 ;  /* 0x0000181409007388 */ /* 0x0001e80000000800 */
[----:B------:R0:W-:Y:S02]  /*05e0*/  STS [R9+0x1c], R22 ;  /* 0x00001c1609007388 */ /* 0x0001e40000000800 */
.L_x_43:
[----:B------:R-:W-:Y:S05]  /*05f0*/  @!P1 BRA `(.L_x_40) ;  /* 0x0000000000909947 */ /* 0x000fea0003800000 */
[----:B------:R-:W-:Y:S02]  /*0600*/  ISETP.GE.U32.AND P0, PT, R11, 0x4, PT ;  /* 0x000000040b00780c */ /* 0x000fe40003f06070 */
[----:B------:R-:W-:-:S04]  /*0610*/  LOP3.LUT R0, R0, 0x3, RZ, 0xc0, !PT ;  /* 0x0000000300007812 */ /* 0x000fc800078ec0ff */
[----:B------:R-:W-:-:S07]  /*0620*/  ISETP.NE.AND P1, PT, R0, RZ, PT ;  /* 0x000000ff0000720c */ /* 0x000fce0003f25270 */
[----:B------:R-:W-:Y:S06]  /*0630*/  @!P0 BRA `(.L_x_44) ;  /* 0x00000000002c8947 */ /* 0x000fec0003800000 */
[----:B------:R-:W-:-:S05]  /*0640*/  IMAD.WIDE.U32 R6, R5, 0x4, R2 ;  /* 0x0000000405067825 */ /* 0x000fca00078e0002 */
[----:B0-----:R-:W2:Y:S04]  /*0650*/  LDG.E R4, desc[UR6][R6.64] ;  /* 0x0000000606047981 */ /* 0x001ea8000c1e1900 */
[----:B------:R-:W3:Y:S04]  /*0660*/  LDG.E R8, desc[UR6][R6.64+0x4] ;  /* 0x0000040606087981 */ /* 0x000ee8000c1e1900 */
[----:B------:R-:W4:Y:S04]  /*0670*/  LDG.E R10, desc[UR6][R6.64+0x8] ;  /* 0x00000806060a7981 */ /* 0x000f28000c1e1900 */
[----:B------:R-:W5:Y:S01]  /*0680*/  LDG.E R14, desc[UR6][R6.64+0xc] ;  /* 0x00000c06060e7981 */ /* 0x000f62000c1e1900 */
[----:B------:R-:W-:-:S02]  /*0690*/  IMAD R9, R5, 0x4, R24 ;  /* 0x0000000405097824 */ /* 0x000fc400078e0218 */
[----:B------:R-:W-:-:S03]  /*06a0*/  VIADD R5, R5, 0x4 ;  /* 0x0000000405057836 */ /* 0x000fc60000000000 */
[----:B--2---:R1:W-:Y:S04]  /*06b0*/  STS [R9], R4 ;  /* 0x0000000409007388 */ /* 0x0043e80000000800 */
[----:B---3--:R1:W-:Y:S04]  /*06c0*/  STS [R9+0x4], R8 ;  /* 0x0000040809007388 */ /* 0x0083e80000000800 */
[----:B----4-:R1:W-:Y:S04]  /*06d0*/  STS [R9+0x8], R10 ;  /* 0x0000080a09007388 */ /* 0x0103e80000000800 */
[----:B-----5:R1:W-:Y:S02]  /*06e0*/  STS [R9+0xc], R14 ;  /* 0x00000c0e09007388 */ /* 0x0203e40000000800 */
.L_x_44:
[----:B------:R-:W-:Y:S05]  /*06f0*/  @!P1 BRA `(.L_x_40) ;  /* 0x0000000000509947 */ /* 0x000fea0003800000 */
[----:B------:R-:W-:-:S05]  /*0700*/  UMOV UR4, URZ ;  /* 0x000000ff00047c82 */ /* 0x000fca0008000000 */
.L_x_45:
[----:B--2---:R-:W-:-:S06]  /*0710*/  IMAD.WIDE.U32 R6, R5, 0x4, R2 ;  /* 0x0000000405067825 */ /* 0x004fcc00078e0002 */
[----:B------:R-:W2:Y:S01]  /*0720*/  LDG.E R6, desc[UR6][R6.64] ;  /* 0x0000000606067981 */ /* 0x000ea2000c1e1900 */
[C---:B01----:R-:W-:Y:S01]  /*0730*/  LEA R9, R5.reuse, R24, 0x2 ;  /* 0x0000001805097211 */ /* 0x043fe200078e10ff */
[----:B------:R-:W-:Y:S01]  /*0740*/  UIADD3 UR4, UPT, UPT, UR4, 0x1, URZ ;  /* 0x0000000104047890 */ /* 0x000fe2000fffe0ff */
[----:B------:R-:W-:-:S05]  /*0750*/  VIADD R5, R5, 0x1 ;  /* 0x0000000105057836 */ /* 0x000fca0000000000 */
[----:B------:R-:W-:Y:S01]  /*0760*/  ISETP.NE.AND P0, PT, R0, UR4, PT ;  /* 0x0000000400007c0c */ /* 0x000fe2000bf05270 */
[----:B--2---:R2:W-:-:S12]  /*0770*/  STS [R9], R6 ;  /* 0x0000000609007388 */ /* 0x0045d80000000800 */
[----:B------:R-:W-:Y:S05]  /*0780*/  @P0 BRA `(.L_x_45) ;  /* 0xfffffffc00e00947 */ /* 0x000fea000383ffff */
[----:B------:R-:W-:Y:S05]  /*0790*/  BRA `(.L_x_40) ;  /* 0x0000000000287947 */ /* 0x000fea0003800000 */
.L_x_39:
        /* <DEDUP_REMOVED lines=9> */
[----:B--2---:R0:W-:Y:S02]  /*0830*/  STS [R9], R2 ;  /* 0x0000000209007388 */ /* 0x0041e40000000800 */
.L_x_40:
[----:B------:R-:W-:Y:S05]  /*0840*/  BSYNC.RECONVERGENT B0 ;  /* 0x0000000000007941 */ /* 0x000fea0003800200 */
.L_x_38:
[----:B------:R-:W3:Y:S01]  /*0850*/  LDCU UR4, c[0x0][0x39c] ;  /* 0x00007380ff0477ac */ /* 0x000ee20008000800 */
[----:B------:R-:W-:Y:S01]  /*0860*/  BAR.SYNC.DEFER_BLOCKING 0x0 ;  /* 0x0000000000007b1d */ /* 0x000fe20000010000 */
[----:B---3--:R-:W-:-:S13]  /*0870*/  ISETP.GE.AND P0, PT, R13, UR4, PT ;  /* 0x000000040d007c0c */ /* 0x008fda000bf06270 */
[----:B------:R-:W-:Y:S05]  /*0880*/  @P0 EXIT ;  /* 0x000000000000094d */ /* 0x000fea0003800000 */
[----:B------:R-:W-:Y:S01]  /*0890*/  UISETP.GE.AND UP0, UPT, UR9, 0x1, UPT ;  /* 0x000000010900788c */ /* 0x000fe2000bf06270 */
[----:B0-----:R-:W-:-:S08]  /*08a0*/  IMAD.MOV.U32 R16, RZ, RZ, RZ ;  /* 0x000000ffff107224 */ /* 0x001fd000078e00ff */
[----:B------:R-:W-:Y:S05]  /*08b0*/  BRA.U !UP0, `(.L_x_46) ;  /* 0x0000000d08687547 */ /* 0x000fea000b800000 */
[----:B------:R-:W0:Y:S01]  /*08c0*/  LDC.64 R2, c[0x0][0x390] ;  /* 0x0000e400ff027b82 */ /* 0x000e220000000a00 */
[----:B------:R-:W-:Y:S01]  /*08d0*/  ISETP.GE.AND P0, PT, R12, 0x1, PT ;  /* 0x000000010c00780c */ /* 0x000fe20003f06270 */
[----:B0-----:R-:W-:-:S12]  /*08e0*/  IMAD.WIDE R2, R13, 0x4, R2 ;  /* 0x000000040d027825 */ /* 0x001fd800078e0202 */
[----:B------:R-:W-:Y:S05]  /*08f0*/  @!P0 BRA `(.L_x_47) ;  /* 0x0000000800848947 */ /* 0x000fea0003800000 */
[----:B------:R-:W0:Y:S01]  /*0900*/  LDCU.64 UR4, c[0x0][0x380] ;  /* 0x00007000ff0477ac */ /* 0x000e220008000a00 */
[----:B------:R-:W-:Y:S01]  /*0910*/  IMAD R15, R13, R12, RZ ;  /* 0x0000000c0d0f7224 */ /* 0x000fe200078e02ff */
[C---:B------:R-:W-:Y:S01]  /*0920*/  LOP3.LUT R19, R12.reuse, 0x7, RZ, 0xc0, !PT ;  /* 0x000000070c137812 */ /* 0x040fe200078ec0ff */
[----:B------:R-:W-:Y:S01]  /*0930*/  HFMA2 R16, -RZ, RZ, 0, 0 ;  /* 0x00000000ff107431 */ /* 0x000fe200000001ff */
[C---:B------:R-:W-:Y:S01]  /*0940*/  LOP3.LUT R13, R12.reuse, 0x7ffffff8, RZ, 0xc0, !PT ;  /* 0x7ffffff80c0d7812 */ /* 0x040fe200078ec0ff */
[----:B-1----:R-:W-:Y:S01]  /*0950*/  IMAD.MOV.U32 R10, RZ, RZ, 0x7f7fffff ;  /* 0x7f7fffffff0a7424 */ /* 0x002fe200078e00ff */
[----:B------:R-:W-:Y:S01]  /*0960*/  SHF.R.S32.HI R14, RZ, 0x1f, R15 ;  /* 0x0000001fff0e7819 */ /* 0x000fe2000001140f */
[----:B--2---:R-:W-:Y:S01]  /*0970*/  IMAD.MOV.U32 R9, RZ, RZ, RZ ;  /* 0x000000ffff097224 */ /* 0x004fe200078e00ff */
[C---:B------:R-:W-:Y:S01]  /*0980*/  LOP3.LUT R18, R12.reuse, 0x3, RZ, 0xc0, !PT ;  /* 0x000000030c127812 */ /* 0x040fe200078ec0ff */
[----:B------:R-:W-:Y:S01]  /*0990*/  VIADD R17, R19, 0xffffffff ;  /* 0xffffffff13117836 */ /* 0x000fe20000000000 */
[----:B------:R-:W-:Y:S01]  /*09a0*/  SHF.L.U32 R12, R12, 0x2, RZ ;  /* 0x000000020c0c7819 */ /* 0x000fe200000006ff */
[----:B------:R-:W-:Y:S01]  /*09b0*/  IMAD.MOV R8, RZ, RZ, -R13 ;  /* 0x000000ffff087224 */ /* 0x000fe200078e0a0d */
[----:B0-----:R-:W-:-:S04]  /*09c0*/  LEA R11, P0, R15, UR4, 0x2 ;  /* 0x000000040f0b7c11 */ /* 0x001fc8000f8010ff */
[----:B------:R-:W-:Y:S02]  /*09d0*/  LEA.HI.X R0, R15, UR5, R14, 0x2, P0 ;  /* 0x000000050f007c11 */ /* 0x000fe400080f140e */
[----:B------:R-:W-:-:S04]  /*09e0*/  IADD3 R11, P0, PT, R11, 0x10, RZ ;  /* 0x000000100b0b7810 */ /* 0x000fc80007f1e0ff */
[----:B------:R-:W-:-:S09]  /*09f0*/  IADD3.X R0, PT, PT, RZ, R0, RZ, P0, !PT ;  /* 0x00000000ff007210 */ /* 0x000fd200007fe4ff */
.L_x_55:
[----:B------:R-:W0:Y:S01]  /*0a00*/  LDC R22, c[0x0][0x398] ;  /* 0x0000e600ff167b82 */ /* 0x000e220000000800 */
[----:B------:R-:W-:Y:S02]  /*0a10*/  IMAD.MOV.U32 R20, RZ, RZ, RZ ;  /* 0x000000ffff147224 */ /* 0x000fe400078e00ff */
[----:B------:R-:W-:Y:S01]  /*0a20*/  IMAD.MOV.U32 R24, RZ, RZ, RZ ;  /* 0x000000ffff187224 */ /* 0x000fe200078e00ff */
[----:B0-----:R-:W-:-:S13]  /*0a30*/  ISETP.GE.U32.AND P0, PT, R22, 0x8, PT ;  /* 0x000000081600780c */ /* 0x001fda0003f06070 */
[----:B------:R-:W-:Y:S05]  /*0a40*/  @!P0 BRA `(.L_x_48) ;  /* 0x0000000000c08947 */ /* 0x000fea0003800000 */
[----:B------:R-:W0:Y:S01]  /*0a50*/  S2R R5, SR_CgaCtaId ;  /* 0x0000000000057919 */ /* 0x000e220000008800 */
[----:B------:R-:W-:Y:S02]  /*0a60*/  MOV R4, 0x400 ;  /* 0x0000040000047802 */ /* 0x000fe40000000f00 */
[----:B------:R-:W-:Y:S02]  /*0a70*/  MOV R20, RZ ;  /* 0x000000ff00147202 */ /* 0x000fe40000000f00 */
[----:B------:R-:W-:Y:S02]  /*0a80*/  MOV R6, R8 ;  /* 0x0000000800067202 */ /* 0x000fe40000000f00 */
[----:B0-----:R-:W-:Y:S01]  /*0a90*/  LEA R4, R5, R4, 0x18 ;  /* 0x0000000405047211 */ /* 0x001fe200078ec0ff */
[----:B------:R-:W-:-:S04]  /*0aa0*/  IMAD.MOV.U32 R5, RZ, RZ, R0 ;  /* 0x000000ffff057224 */ /* 0x000fc800078e0000 */
[----:B------:R-:W-:Y:S02]  /*0ab0*/  IMAD R7, R12, R9, R4 ;  /* 0x000000090c077224 */ /* 0x000fe400078e0204 */
[----:B------:R-:W-:Y:S02]  /*0ac0*/  IMAD.MOV.U32 R4, RZ, RZ, R11 ;  /* 0x000000ffff047224 */ /* 0x000fe400078e000b */
[----:B------:R-:W-:-:S07]  /*0ad0*/  VIADD R7, R7, 0x10 ;  /* 0x0000001007077836 */ /* 0x000fce0000000000 */
.L_x_49:
[----:B------:R-:W2:Y:S04]  /*0ae0*/  LDG.E R24, desc[UR6][R4.64+-0x10] ;  /* 0xfffff00604187981 */ /* 0x000ea8000c1e1900 */
[----:B------:R-:W3:Y:S04]  /*0af0*/  LDG.E R26, desc[UR6][R4.64+-0xc] ;  /* 0xfffff406041a7981 */ /* 0x000ee8000c1e1900 */
[----:B------:R-:W4:Y:S04]  /*0b00*/  LDG.E R23, desc[UR6][R4.64+-0x8] ;  /* 0xfffff80604177981 */ /* 0x000f28000c1e1900 */
[----:B------:R-:W5:Y:S04]  /*0b10*/  LDG.E R21, desc[UR6][R4.64+-0x4] ;  /* 0xfffffc0604157981 */ /* 0x000f68000c1e1900 */
[----:B------:R-:W2:Y:S04]  /*0b20*/  LDS R25, [R7+-0x10] ;  /* 0xfffff00007197984 */ /* 0x000ea80000000800 */
[----:B------:R-:W3:Y:S01]  /*0b30*/  LDS R27, [R7+-0xc] ;  /* 0xfffff400071b7984 */ /* 0x000ee20000000800 */
[----:B--2---:R-:W-:-:S03]  /*0b40*/  FADD R25, R24, -R25 ;  /* 0x8000001918197221 */ /* 0x004fc60000000000 */
[----:B------:R-:W4:Y:S01]  /*0b50*/  LDS R24, [R7+-0x8] ;  /* 0xfffff80007187984 */ /* 0x000f220000000800 */
[----:B------:R-:W-:Y:S01]  /*0b60*/  FFMA R25, R25, R25, R20 ;  /* 0x0000001919197223 */ /* 0x000fe20000000014 */
[----:B---3--:R-:W-:Y:S02]  /*0b70*/  FADD R26, R26, -R27 ;  /* 0x8000001b1a1a7221 */ /* 0x008fe40000000000 */
[----:B------:R-:W2:Y:S02]  /*0b80*/  LDG.E R20, desc[UR6][R4.64] ;  /* 0x0000000604147981 */ /* 0x000ea4000c1e1900 */
[----:B------:R-:W-:Y:S02]  /*0b90*/  FFMA R25, R26, R26, R25 ;  /* 0x0000001a1a197223 */ /* 0x000fe40000000019 */
[----:B------:R-:W-:Y:S04]  /*0ba0*/  LDS R27, [R7] ;  /* 0x00000000071b7984 */ /* 0x000fe80000000800 */
[----:B------:R-:W5:Y:S01]  /*0bb0*/  LDS R26, [R7+-0x4] ;  /* 0xfffffc00071a7984 */ /* 0x000f620000000800 */
[----:B----4-:R-:W-:-:S03]  /*0bc0*/  FADD R24, R23, -R24 ;  /* 0x8000001817187221 */ /* 0x010fc60000000000 */
[----:B------:R-:W3:Y:S01]  /*0bd0*/  LDG.E R23, desc[UR6][R4.64+0x4] ;  /* 0x0000040604177981 */ /* 0x000ee2000c1e1900 */
[----:B------:R-:W-:-:S03]  /*0be0*/  FFMA R25, R24, R24, R25 ;  /* 0x0000001818197223 */ /* 0x000fc60000000019 */
[----:B------:R-:W4:Y:S01]  /*0bf0*/  LDG.E R24, desc[UR6][R4.64+0x8] ;  /* 0x0000080604187981 */ /* 0x000f22000c1e1900 */
[----:B-----5:R-:W-:-:S03]  /*0c00*/  FADD R26, R21, -R26 ;  /* 0x8000001a151a7221 */ /* 0x020fc60000000000 */
[----:B------:R0:W5:Y:S01]  /*0c10*/  LDG.E R21, desc[UR6][R4.64+0xc] ;  /* 0x00000c0604157981 */ /* 0x000162000c1e1900 */
[----:B------:R-:W-:Y:S02]  /*0c20*/  VIADD R6, R6, 0x8 ;  /* 0x0000000806067836 */ /* 0x000fe40000000000 */
[----:B------:R-:W-:Y:S02]  /*0c30*/  FFMA R25, R26, R26, R25 ;  /* 0x0000001a1a197223 */ /* 0x000fe40000000019 */
[----:B------:R-:W3:Y:S01]  /*0c40*/  LDS R26, [R7+0x4] ;  /* 0x00000400071a7984 */ /* 0x000ee20000000800 */
[----:B------:R-:W-:Y:S02]  /*0c50*/  ISETP.NE.AND P0, PT, R6, RZ, PT ;  /* 0x000000ff0600720c */ /* 0x000fe40003f05270 */
[----:B0-----:R-:W-:-:S04]  /*0c60*/  IADD3 R4, P1, PT, R4, 0x20, RZ ;  /* 0x0000002004047810 */ /* 0x001fc80007f3e0ff */
[----:B------:R-:W-:Y:S01]  /*0c70*/  IADD3.X R5, PT, PT, RZ, R5, RZ, P1, !PT ;  /* 0x00000005ff057210 */ /* 0x000fe20000ffe4ff */
[----:B--2---:R-:W-:Y:S02]  /*0c80*/  FADD R20, R20, -R27 ;  /* 0x8000001b14147221 */ /* 0x004fe40000000000 */
[----:B------:R-:W4:Y:S02]  /*0c90*/  LDS R27, [R7+0x8] ;  /* 0x00000800071b7984 */ /* 0x000f240000000800 */
[----:B------:R-:W-:Y:S02]  /*0ca0*/  FFMA R25, R20, R20, R25 ;  /* 0x0000001414197223 */ /* 0x000fe40000000019 */
[----:B------:R0:W5:Y:S02]  /*0cb0*/  LDS R20, [R7+0xc] ;  /* 0x00000c0007147984 */ /* 0x0001640000000800 */
[----:B0-----:R-:W-:Y:S02]  /*0cc0*/  VIADD R7, R7, 0x20 ;  /* 0x0000002007077836 */ /* 0x001fe40000000000 */
[----:B---3--:R-:W-:-:S04]  /*0cd0*/  FADD R26, R23, -R26 ;  /* 0x8000001a171a7221 */ /* 0x008fc80000000000 */
[----:B------:R-:W-:Y:S01]  /*0ce0*/  FFMA R25, R26, R26, R25 ;  /* 0x0000001a1a197223 */ /* 0x000fe20000000019 */
[----:B----4-:R-:W-:-:S04]  /*0cf0*/  FADD R24, R24, -R27 ;  /* 0x8000001b18187221 */ /* 0x010fc80000000000 */
[----:B------:R-:W-:Y:S01]  /*0d00*/  FFMA R25, R24, R24, R25 ;  /* 0x0000001818197223 */ /* 0x000fe20000000019 */
[----:B-----5:R-:W-:-:S04]  /*0d10*/  FADD R20, R21, -R20 ;  /* 0x8000001415147221 */ /* 0x020fc80000000000 */
[----:B------:R-:W-:Y:S01]  /*0d20*/  FFMA R20, R20, R20, R25 ;  /* 0x0000001414147223 */ /* 0x000fe20000000019 */
[----:B------:R-:W-:Y:S06]  /*0d30*/  @P0 BRA `(.L_x_49) ;  /* 0xfffffffc00680947 */ /* 0x000fec000383ffff */
[----:B------:R-:W-:-:S07]  /*0d40*/  IMAD.MOV.U32 R24, RZ, RZ, R13 ;  /* 0x000000ffff187224 */ /* 0x000fce00078e000d */
.L_x_48:
[----:B------:R-:W-:-:S13]  /*0d50*/  ISETP.NE.AND P0, PT, R19, RZ, PT ;  /* 0x000000ff1300720c */ /* 0x000fda0003f05270 */
[----:B------:R-:W-:Y:S05]  /*0d60*/  @!P0 BRA `(.L_x_50) ;  /* 0x0000000400088947 */ /* 0x000fea0003800000 */
[----:B------:R-:W-:Y:S02]  /*0d70*/  ISETP.GE.U32.AND P0, PT, R17, 0x3, PT ;  /* 0x000000031100780c */ /* 0x000fe40003f06070 */
[----:B------:R-:W-:-:S11]  /*0d80*/  ISETP.NE.AND P1, PT, R18, RZ, PT ;  /* 0x000000ff1200720c */ /* 0x000fd60003f25270 */
[----:B------:R-:W-:Y:S05]  /*0d90*/  @!P0 BRA `(.L_x_51) ;  /* 0x00000000006c8947 */ /* 0x000fea0003800000 */
[----:B------:R-:W0:Y:S01]  /*0da0*/  LDCU.64 UR4, c[0x0][0x380] ;  /* 0x00007000ff0477ac */ /* 0x000e220008000a00 */
[----:B------:R-:W-:-:S04]  /*0db0*/  IADD3 R5, P0, PT, R15, R24, RZ ;  /* 0x000000180f057210 */ /* 0x000fc80007f1e0ff */
[----:B------:R-:W-:Y:S02]  /*0dc0*/  IADD3.X R6, PT, PT, RZ, R14, RZ, P0, !PT ;  /* 0x0000000eff067210 */ /* 0x000fe400007fe4ff */
[----:B0-----:R-:W-:-:S04]  /*0dd0*/  LEA R4, P0, R5, UR4, 0x2 ;  /* 0x0000000405047c11 */ /* 0x001fc8000f8010ff */
[----:B------:R-:W-:-:S05]  /*0de0*/  LEA.HI.X R5, R5, UR5, R6, 0x2, P0 ;  /* 0x0000000505057c11 */ /* 0x000fca00080f1406 */
[----:B------:R-:W2:Y:S04]  /*0df0*/  LDG.E R23, desc[UR6][R4.64] ;  /* 0x0000000604177981 */ /* 0x000ea8000c1e1900 */
[----:B------:R-:W3:Y:S04]  /*0e00*/  LDG.E R7, desc[UR6][R4.64+0x4] ;  /* 0x0000040604077981 */ /* 0x000ee8000c1e1900 */
[----:B------:R-:W4:Y:S04]  /*0e10*/  LDG.E R6, desc[UR6][R4.64+0x8] ;  /* 0x0000080604067981 */ /* 0x000f28000c1e1900 */
[----:B------:R-:W5:Y:S01]  /*0e20*/  LDG.E R21, desc[UR6][R4.64+0xc] ;  /* 0x00000c0604157981 */ /* 0x000f62000c1e1900 */
[----:B------:R-:W-:Y:S01]  /*0e30*/  MOV R26, 0x400 ;  /* 0x00000400001a7802 */ /* 0x000fe20000000f00 */
[----:B------:R-:W-:Y:S01]  /*0e40*/  IMAD R25, R9, R22, R24 ;  /* 0x0000001609197224 */ /* 0x000fe200078e0218 */
[----:B------:R-:W-:Y:S01]  /*0e50*/  IADD3 R24, PT, PT, R24, 0x4, RZ ;  /* 0x0000000418187810 */ /* 0x000fe20007ffe0ff */
[----:B------:R-:W0:Y:S02]  /*0e60*/  S2R R27, SR_CgaCtaId ;  /* 0x00000000001b7919 */ /* 0x000e240000008800 */
[----:B0-----:R-:W-:-:S05]  /*0e70*/  LEA R26, R27, R26, 0x18 ;  /* 0x0000001a1b1a7211 */ /* 0x001fca00078ec0ff */
[----:B------:R-:W-:-:S05]  /*0e80*/  IMAD R25, R25, 0x4, R26 ;  /* 0x0000000419197824 */ /* 0x000fca00078e021a */
[----:B------:R-:W2:Y:S04]  /*0e90*/  LDS R26, [R25] ;  /* 0x00000000191a7984 */ /* 0x000ea80000000800 */
[----:B------:R-:W3:Y:S04]  /*0ea0*/  LDS R28, [R25+0x4] ;  /* 0x00000400191c7984 */ /* 0x000ee80000000800 */
[----:B------:R-:W4:Y:S01]  /*0eb0*/  LDS R27, [R25+0x8] ;  /* 0x00000800191b7984 */ /* 0x000f220000000800 */
[----:B--2---:R-:W-:-:S03]  /*0ec0*/  FADD R23, R23, -R26 ;  /* 0x8000001a17177221 */ /* 0x004fc60000000000 */
[----:B------:R-:W5:Y:S01]  /*0ed0*/  LDS R26, [R25+0xc] ;  /* 0x00000c00191a7984 */ /* 0x000f620000000800 */
[----:B------:R-:W-:Y:S01]  /*0ee0*/  FFMA R20, R23, R23, R20 ;  /* 0x0000001717147223 */ /* 0x000fe20000000014 */
[----:B---3--:R-:W-:Y:S01]  /*0ef0*/  FADD R7, R7, -R28 ;  /* 0x8000001c07077221 */ /* 0x008fe20000000000 */
[----:B----4-:R-:W-:-:S03]  /*0f00*/  FADD R27, R6, -R27 ;  /* 0x8000001b061b7221 */ /* 0x010fc60000000000 */
[----:B------:R-:W-:-:S04]  /*0f10*/  FFMA R20, R7, R7, R20 ;  /* 0x0000000707147223 */ /* 0x000fc80000000014 */
[----:B------:R-:W-:Y:S01]  /*0f20*/  FFMA R20, R27, R27, R20 ;  /* 0x0000001b1b147223 */ /* 0x000fe20000000014 */
[----:B-----5:R-:W-:-:S04]  /*0f30*/  FADD R21, R21, -R26 ;  /* 0x8000001a15157221 */ /* 0x020fc80000000000 */
[----:B------:R-:W-:-:S07]  /*0f40*/  FFMA R20, R21, R21, R20 ;  /* 0x0000001515147223 */ /* 0x000fce0000000014 */
.L_x_51:
[----:B------:R-:W-:Y:S05]  /*0f50*/  @!P1 BRA `(.L_x_50) ;  /* 0x00000000008c9947 */ /* 0x000fea0003800000 */
[----:B------:R-:W-:Y:S02]  /*0f60*/  ISETP.NE.AND P1, PT, R18, 0x1, PT ;  /* 0x000000011200780c */ /* 0x000fe40003f25270 */
[----:B------:R-:W-:-:S11]  /*0f70*/  LOP3.LUT P0, RZ, R22, 0x1, RZ, 0xc0, !PT ;  /* 0x0000000116ff7812 */ /* 0x000fd6000780c0ff */
[----:B------:R-:W0:Y:S01]  /*0f80*/  @P1 LDC.64 R6, c[0x0][0x380] ;  /* 0x0000e000ff061b82 */ /* 0x000e220000000a00 */
[----:B------:R-:W-:Y:S01]  /*0f90*/  @P1 IADD3 R21, P2, PT, R15, R24, RZ ;  /* 0x000000180f151210 */ /* 0x000fe20007f5e0ff */
[----:B------:R-:W-:Y:S01]  /*0fa0*/  @P1 IMAD R23, R9, R22, R24 ;  /* 0x0000001609171224 */ /* 0x000fe200078e0218 */
[----:B------:R-:W-:Y:S01]  /*0fb0*/  @P1 IADD3 R24, PT, PT, R24, 0x2, RZ ;  /* 0x0000000218181810 */ /* 0x000fe20007ffe0ff */
[----:B------:R-:W1:Y:S02]  /*0fc0*/  @P1 S2R R26, SR_CgaCtaId ;  /* 0x00000000001a1919 */ /* 0x000e640000008800 */
[----:B------:R-:W-:Y:S02]  /*0fd0*/  @P1 IMAD.X R28, RZ, RZ, R14, P2 ;  /* 0x000000ffff1c1224 */ /* 0x000fe400010e060e */
[----:B------:R-:W2:Y:S01]  /*0fe0*/  @P0 LDC.64 R4, c[0x0][0x380] ;  /* 0x0000e000ff040b82 */ /* 0x000ea20000000a00 */
[----:B------:R-:W-:Y:S02]  /*0ff0*/  @P0 IADD3 R27, P2, PT, R15, R24, RZ ;  /* 0x000000180f1b0210 */ /* 0x000fe40007f5e0ff */
[----:B0-----:R-:W-:-:S04]  /*1000*/  @P1 LEA R6, P3, R21, R6, 0x2 ;  /* 0x0000000615061211 */ /* 0x001fc800078610ff */
[----:B------:R-:W-:Y:S01]  /*1010*/  @P1 LEA.HI.X R7, R21, R7, R28, 0x2, P3 ;  /* 0x0000000715071211 */ /* 0x000fe200018f141c */
[----:B------:R-:W-:Y:S01]  /*1020*/  @P0 IMAD.X R28, RZ, RZ, R14, P2 ;  /* 0x000000ffff1c0224 */ /* 0x000fe200010e060e */
[----:B--2---:R-:W-:-:S03]  /*1030*/  @P0 LEA R4, P3, R27, R4, 0x2 ;  /* 0x000000041b040211 */ /* 0x004fc600078610ff */
[----:B------:R-:W2:Y:S01]  /*1040*/  @P1 LDG.E R21, desc[UR6][R6.64] ;  /* 0x0000000606151981 */ /* 0x000ea2000c1e1900 */
[----:B------:R-:W-:-:S03]  /*1050*/  @P0 LEA.HI.X R5, R27, R5, R28, 0x2, P3 ;  /* 0x000000051b050211 */ /* 0x000fc600018f141c */
[----:B------:R0:W3:Y:S01]  /*1060*/  @P1 LDG.E R25, desc[UR6][R6.64+0x4] ;  /* 0x0000040606191981 */ /* 0x0000e2000c1e1900 */
[----:B------:R-:W-:-:S03]  /*1070*/  @P1 MOV R29, 0x400 ;  /* 0x00000400001d1802 */ /* 0x000fc60000000f00 */
[----:B------:R-:W4:Y:S01]  /*1080*/  @P0 LDG.E R4, desc[UR6][R4.64] ;  /* 0x0000000604040981 */ /* 0x000f22000c1e1900 */
[----:B-1----:R-:W-:Y:S01]  /*1090*/  @P1 LEA R26, R26, R29, 0x18 ;  /* 0x0000001d1a1a1211 */ /* 0x002fe200078ec0ff */
[----:B------:R-:W1:Y:S03]  /*10a0*/  @P0 S2R R27, SR_CgaCtaId ;  /* 0x00000000001b0919 */ /* 0x000e660000008800 */
[----:B------:R-:W-:Y:S02]  /*10b0*/  @P1 LEA R23, R23, R26, 0x2 ;  /* 0x0000001a17171211 */ /* 0x000fe400078e10ff */
[----:B------:R-:W-:Y:S01]  /*10c0*/  @P0 MOV R26, 0x400 ;  /* 0x00000400001a0802 */ /* 0x000fe20000000f00 */
[----:B------:R-:W-:Y:S02]  /*10d0*/  @P0 IMAD R22, R9, R22, R24 ;  /* 0x0000001609160224 */ /* 0x000fe400078e0218 */
[----:B0-----:R-:W2:Y:S04]  /*10e0*/  @P1 LDS R6, [R23] ;  /* 0x0000000017061984 */ /* 0x001ea80000000800 */
[----:B------:R-:W3:Y:S01]  /*10f0*/  @P1 LDS R24, [R23+0x4] ;  /* 0x0000040017181984 */ /* 0x000ee20000000800 */
[----:B-1----:R-:W-:-:S05]  /*1100*/  @P0 LEA R27, R27, R26, 0x18 ;  /* 0x0000001a1b1b0211 */ /* 0x002fca00078ec0ff */
[----:B------:R-:W-:-:S05]  /*1110*/  @P0 IMAD R22, R22, 0x4, R27 ;  /* 0x0000000416160824 */ /* 0x000fca00078e021b */
[----:B------:R-:W4:Y:S01]  /*1120*/  @P0 LDS R7, [R22] ;  /* 0x0000000016070984 */ /* 0x000f220000000800 */
[----:B--2---:R-:W-:Y:S01]  /*1130*/  @P1 FADD R21, R21, -R6 ;  /* 0x8000000615151221 */ /* 0x004fe20000000000 */
[----:B---3--:R-:W-:-:S03]  /*1140*/  @P1 FADD R24, R25, -R24 ;  /* 0x8000001819181221 */ /* 0x008fc60000000000 */
[----:B------:R-:W-:Y:S01]  /*1150*/  @P1 FFMA R21, R21, R21, R20 ;  /* 0x0000001515151223 */ /* 0x000fe20000000014 */
[----:B----4-:R-:W-:-:S03]  /*1160*/  @P0 FADD R7, R4, -R7 ;  /* 0x8000000704070221 */ /* 0x010fc60000000000 */
[----:B------:R-:W-:-:S04]  /*1170*/  @P1 FFMA R20, R24, R24, R21 ;  /* 0x0000001818141223 */ /* 0x000fc80000000015 */
[----:B------:R-:W-:-:S07]  /*1180*/  @P0 FFMA R20, R7, R7, R20 ;  /* 0x0000000707140223 */ /* 0x000fce0000000014 */
.L_x_50:
[----:B------:R-:W-:Y:S01]  /*1190*/  IADD3 R4, PT, PT, R20, -0xd000000, RZ ;  /* 0xf300000014047810 */ /* 0x000fe20007ffe0ff */
[----:B------:R0:W1:Y:S01]  /*11a0*/  MUFU.RSQ R7, R20 ;  /* 0x0000001400077308 */ /* 0x0000620000001400 */
[----:B------:R-:W-:Y:S02]  /*11b0*/  BSSY.RECONVERGENT B0, `(.L_x_52) ;  /* 0x000000c000007945 */ /* 0x000fe40003800200 */
[----:B------:R-:W-:-:S13]  /*11c0*/  ISETP.GT.U32.AND P0, PT, R4, 0x727fffff, PT ;  /* 0x727fffff0400780c */ /* 0x000fda0003f04070 */
[----:B0-----:R-:W-:Y:S05]  /*11d0*/  @!P0 BRA `(.L_x_53) ;  /* 0x0000000000148947 */ /* 0x001fea0003800000 */
[----:B------:R-:W-:Y:S01]  /*11e0*/  IMAD.MOV.U32 R4, RZ, RZ, R20 ;  /* 0x000000ffff047224 */ /* 0x000fe200078e0014 */
[----:B------:R-:W-:-:S07]  /*11f0*/  MOV R22, 0x1210 ;  /* 0x0000121000167802 */ /* 0x000fce0000000f00 */
[----:B-1----:R-:W-:Y:S05]  /*1200*/  CALL.REL.NOINC `($__internal_2_$__cuda_sm20_sqrt_rn_f32_slowpath) ;  /* 0x0000000400387944 */ /* 0x002fea0003c00000 */
[----:B------:R-:W-:Y:S01]  /*1210*/  MOV R5, R6 ;  /* 0x0000000600057202 */ /* 0x000fe20000000f00 */
[----:B------:R-:W-:Y:S06]  /*1220*/  BRA `(.L_x_54) ;  /* 0x0000000000107947 */ /* 0x000fec0003800000 */
.L_x_53:
[C---:B-1----:R-:W-:Y:S01]  /*1230*/  FMUL.FTZ R5, R7.reuse, R20 ;  /* 0x0000001407057220 */ /* 0x042fe20000410000 */
[----:B------:R-:W-:-:S03]  /*1240*/  FMUL.FTZ R4, R7, 0.5 ;  /* 0x3f00000007047820 */ /* 0x000fc60000410000 */
[----:B------:R-:W-:-:S04]  /*1250*/  FFMA R20, -R5, R5, R20 ;  /* 0x0000000505147223 */ /* 0x000fc80000000114 */
[----:B------:R-:W-:-:S07]  /*1260*/  FFMA R5, R20, R4, R5 ;  /* 0x0000000414057223 */ /* 0x000fce0000000005 */
.L_x_54:
[----:B------:R-:W-:Y:S05]  /*1270*/  BSYNC.RECONVERGENT B0 ;  /* 0x0000000000007941 */ /* 0x000fea0003800200 */
.L_x_52:
[----:B------:R-:W-:Y:S01]  /*1280*/  FSETP.GEU.AND P0, PT, R5, R10, PT ;  /* 0x0000000a0500720b */ /* 0x000fe20003f0e000 */
[----:B------:R-:W0:Y:S01]  /*1290*/  LDCU UR4, c[0x0][0x3a0] ;  /* 0x00007400ff0477ac */ /* 0x000e220008000800 */
[----:B------:R-:W-:-:S11]  /*12a0*/  VIADD R9, R9, 0x1 ;  /* 0x0000000109097836 */ /* 0x000fd60000000000 */
[----:B------:R4:W-:Y:S01]  /*12b0*/  @!P0 STG.E desc[UR6][R2.64], R9 ;  /* 0x0000000902008986 */ /* 0x0009e2000c101906 */
[----:B------:R-:W-:Y:S01]  /*12c0*/  @!P0 MOV R10, R5 ;  /* 0x00000005000a8202 */ /* 0x000fe20000000f00 */
[----:B------:R-:W-:Y:S01]  /*12d0*/  @!P0 VIADD R16, R16, 0x1 ;  /* 0x0000000110108836 */ /* 0x000fe20000000000 */
[----:B0-----:R-:W-:-:S13]  /*12e0*/  ISETP.NE.AND P1, PT, R9, UR4, PT ;  /* 0x0000000409007c0c */ /* 0x001fda000bf25270 */
[----:B----4-:R-:W-:Y:S05]  /*12f0*/  @!P1 BRA `(.L_x_46) ;  /* 0x0000000000d89947 */ /* 0x010fea0003800000 */
[----:B------:R-:W-:Y:S05]  /*1300*/  BRA `(.L_x_55) ;  /* 0xfffffff400bc7947 */ /* 0x000fea000383ffff */
.L_x_47:
[----:B------:R-:W-:Y:S01]  /*1310*/  UISETP.GE.U32.AND UP0, UPT, UR9, 0x8, UPT ;  /* 0x000000080900788c */ /* 0x000fe2000bf06070 */
[----:B------:R-:W-:Y:S01]  /*1320*/  HFMA2 R16, -RZ, RZ, 0, 0 ;  /* 0x00000000ff107431 */ /* 0x000fe200000001ff */
[----:B------:R-:W-:Y:S01]  /*1330*/  ULOP3.LUT UR4, UR9, 0x7, URZ, 0xc0, !UPT ;  /* 0x0000000709047892 */ /* 0x000fe2000f8ec0ff */
[----:B------:R-:W-:Y:S01]  /*1340*/  MOV R0, 0x7f7fffff ;  /* 0x7f7fffff00007802 */ /* 0x000fe20000000f00 */
[----:B-1----:R-:W-:Y:S02]  /*1350*/  IMAD.MOV.U32 R4, RZ, RZ, RZ ;  /* 0x000000ffff047224 */ /* 0x002fe400078e00ff */
[----:B------:R-:W-:-:S03]  /*1360*/  UISETP.NE.AND UP1, UPT, UR4, URZ, UPT ;  /* 0x000000ff0400728c */ /* 0x000fc6000bf25270 */
[----:B------:R-:W-:Y:S08]  /*1370*/  BRA.U !UP0, `(.L_x_56) ;  /* 0x00000001083c7547 */ /* 0x000ff0000b800000 */
[----:B------:R-:W-:Y:S01]  /*1380*/  ULOP3.LUT UR5, UR9, 0x7ffffff8, URZ, 0xc0, !UPT ;  /* 0x7ffffff809057892 */ /* 0x000fe2000f8ec0ff */
[----:B------:R-:W-:Y:S01]  /*1390*/  IMAD.MOV.U32 R0, RZ, RZ, 0x7f7fffff ;  /* 0x7f7fffffff007424 */ /* 0x000fe200078e00ff */
[----:B------:R-:W-:Y:S01]  /*13a0*/  MOV R5, RZ ;  /* 0x000000ff00057202 */ /* 0x000fe20000000f00 */
[----:B------:R-:W-:-:S03]  /*13b0*/  IMAD.MOV.U32 R16, RZ, RZ, RZ ;  /* 0x000000ffff107224 */ /* 0x000fc600078e00ff */
[----:B------:R-:W-:-:S07]  /*13c0*/  MOV R4, UR5 ;  /* 0x0000000500047c02 */ /* 0x000fce0008000f00 */
.L_x_57:
[----:B------:R-:W-:Y:S01]  /*13d0*/  FSETP.GT.AND P0, PT, R0, RZ, PT ;  /* 0x000000ff0000720b */ /* 0x000fe20003f04000 */
[----:B--2---:R-:W-:-:S03]  /*13e0*/  VIADD R6, R16, 0x1 ;  /* 0x0000000110067836 */ /* 0x004fc60000000000 */
[----:B------:R-:W-:-:S09]  /*13f0*/  FSEL R0, R0, RZ, !P0 ;  /* 0x000000ff00007208 */ /* 0x000fd20004000000 */
[C---:B------:R-:W-:Y:S01]  /*1400*/  @P0 VIADD R7, R5.reuse, 0x1 ;  /* 0x0000000105070836 */ /* 0x040fe20000000000 */
[----:B------:R-:W-:Y:S02]  /*1410*/  IADD3 R5, PT, PT, R5, 0x8, RZ ;  /* 0x0000000805057810 */ /* 0x000fe40007ffe0ff */
[----:B------:R-:W-:Y:S02]  /*1420*/  @!P0 IADD3 R6, PT, PT, R16, RZ, RZ ;  /* 0x000000ff10068210 */ /* 0x000fe40007ffe0ff */
[----:B------:R0:W-:Y:S01]  /*1430*/  @P0 STG.E desc[UR6][R2.64], R7 ;  /* 0x0000000702000986 */ /* 0x0001e2000c101906 */
[----:B------:R-:W-:Y:S02]  /*1440*/  ISETP.NE.AND P1, PT, R5, R4, PT ;  /* 0x000000040500720c */ /* 0x000fe40003f25270 */
[----:B------:R-:W-:-:S11]  /*1450*/  IMAD.MOV.U32 R16, RZ, RZ, R6 ;  /* 0x000000ffff107224 */ /* 0x000fd600078e0006 */
[----:B0-----:R-:W-:Y:S05]  /*1460*/  @P1 BRA `(.L_x_57) ;  /* 0xfffffffc00d81947 */ /* 0x001fea000383ffff */
.L_x_56:
[----:B------:R-:W-:Y:S05]  /*1470*/  BRA.U !UP1, `(.L_x_46) ;  /* 0x0000000109787547 */ /* 0x000fea000b800000 */
[----:B--2---:R-:W0:Y:S01]  /*1480*/  LDC R6, c[0x0][0x3a0] ;  /* 0x0000e800ff067b82 */ /* 0x004e220000000800 */
[----:B------:R-:W-:Y:S01]  /*1490*/  UISETP.GE.U32.AND UP0, UPT, UR4, 0x4, UPT ;  /* 0x000000040400788c */ /* 0x000fe2000bf06070 */
[----:B0-----:R-:W-:-:S04]  /*14a0*/  LOP3.LUT R8, R6, 0x3, RZ, 0xc0, !PT ;  /* 0x0000000306087812 */ /* 0x001fc800078ec0ff */
[----:B------:R-:W-:-:S04]  /*14b0*/  ISETP.NE.AND P1, PT, R8, RZ, PT ;  /* 0x000000ff0800720c */ /* 0x000fc80003f25270 */
[----:B------:R-:W-:Y:S09]  /*14c0*/  BRA.U !UP0, `(.L_x_58) ;  /* 0x0000000108207547 */ /* 0x000ff2000b800000 */
[----:B------:R-:W-:Y:S01]  /*14d0*/  FSETP.GT.AND P0, PT, R0, RZ, PT ;  /* 0x000000ff0000720b */ /* 0x000fe20003f04000 */
[----:B------:R-:W-:-:S03]  /*14e0*/  VIADD R5, R16, 0x1 ;  /* 0x0000000110057836 */ /* 0x000fc60000000000 */
[----:B------:R-:W-:-:S09]  /*14f0*/  FSEL R0, R0, RZ, !P0 ;  /* 0x000000ff00007208 */ /* 0x000fd20004000000 */
[----:B------:R-:W-:Y:S02]  /*1500*/  @P0 IADD3 R7, PT, PT, R4, 0x1, RZ ;  /* 0x0000000104070810 */ /* 0x000fe40007ffe0ff */
[----:B------:R-:W-:Y:S02]  /*1510*/  @!P0 IADD3 R5, PT, PT, R16, RZ, RZ ;  /* 0x000000ff10058210 */ /* 0x000fe40007ffe0ff */
[----:B------:R-:W-:Y:S01]  /*1520*/  IADD3 R4, PT, PT, R4, 0x4, RZ ;  /* 0x0000000404047810 */ /* 0x000fe20007ffe0ff */
[----:B------:R0:W-:Y:S02]  /*1530*/  @P0 STG.E desc[UR6][R2.64], R7 ;  /* 0x0000000702000986 */ /* 0x0001e4000c101906 */
[----:B------:R-:W-:-:S07]  /*1540*/  IMAD.MOV.U32 R16, RZ, RZ, R5 ;  /* 0x000000ffff107224 */ /* 0x000fce00078e0005 */
.L_x_58:
[----:B------:R-:W-:Y:S05]  /*1550*/  @!P1 BRA `(.L_x_46) ;  /* 0x0000000000409947 */ /* 0x000fea0003800000 */
[----:B------:R-:W-:Y:S02]  /*1560*/  ISETP.NE.AND P0, PT, R8, 0x1, PT ;  /* 0x000000010800780c */ /* 0x000fe40003f05270 */
[----:B------:R-:W-:-:S11]  /*1570*/  LOP3.LUT R6, R6, 0x1, RZ, 0xc0, !PT ;  /* 0x0000000106067812 */ /* 0x000fd600078ec0ff */
[----:B------:R-:W-:Y:S05]  /*1580*/  @!P0 BRA `(.L_x_59) ;  /* 0x0000000000208947 */ /* 0x000fea0003800000 */
[----:B------:R-:W-:Y:S02]  /*1590*/  FSETP.GT.AND P0, PT, R0, RZ, PT ;  /* 0x000000ff0000720b */ /* 0x000fe40003f04000 */
[----:B------:R-:W-:Y:S02]  /*15a0*/  IADD3 R5, PT, PT, R16, 0x1, RZ ;  /* 0x0000000110057810 */ /* 0x000fe40007ffe0ff */
[----:B------:R-:W-:-:S09]  /*15b0*/  FSEL R0, R0, RZ, !P0 ;  /* 0x000000ff00007208 */ /* 0x000fd20004000000 */
[C---:B0-----:R-:W-:Y:S02]  /*15c0*/  @P0 VIADD R7, R4.reuse, 0x1 ;  /* 0x0000000104070836 */ /* 0x041fe40000000000 */
[----:B------:R-:W-:Y:S02]  /*15d0*/  @!P0 IMAD.MOV R5, RZ, RZ, R16 ;  /* 0x000000ffff058224 */ /* 0x000fe400078e0210 */
[----:B------:R-:W-:Y:S01]  /*15e0*/  VIADD R4, R4, 0x2 ;  /* 0x0000000204047836 */ /* 0x000fe20000000000 */
[----:B------:R1:W-:Y:S02]  /*15f0*/  @P0 STG.E desc[UR6][R2.64], R7 ;  /* 0x0000000702000986 */ /* 0x0003e4000c101906 */
[----:B------:R-:W-:-:S07]  /*1600*/  MOV R16, R5 ;  /* 0x0000000500107202 */ /* 0x000fce0000000f00 */
.L_x_59:
[----:B------:R-:W-:-:S04]  /*1610*/  FSETP.GT.AND P0, PT, R0, RZ, PT ;  /* 0x000000ff0000720b */ /* 0x000fc80003f04000 */
[----:B------:R-:W-:-:S13]  /*1620*/  ISETP.NE.U32.OR P0, PT, R6, 0x1, !P0 ;  /* 0x000000010600780c */ /* 0x000fda0004705470 */
[----:B------:R-:W-:Y:S01]  /*1630*/  @!P0 IADD3 R5, PT, PT, R4, 0x1, RZ ;  /* 0x0000000104058810 */ /* 0x000fe20007ffe0ff */
[----:B------:R-:W-:-:S04]  /*1640*/  @!P0 VIADD R16, R16, 0x1 ;  /* 0x0000000110108836 */ /* 0x000fc80000000000 */
[----:B------:R3:W-:Y:S03]  /*1650*/  @!P0 STG.E desc[UR6][R2.64], R5 ;  /* 0x0000000502008986 */ /* 0x0007e6000c101906 */
.L_x_46:
[----:B------:R-:W4:Y:S01]  /*1660*/  S2R R0, SR_LANEID ;  /* 0x0000000000007919 */ /* 0x000f220000000000 */
[----:B------:R-:W5:Y:S08]  /*1670*/  REDUX.SUM UR5, R16 ;  /* 0x00000000100573c4 */ /* 0x000f70000000c000 */
[----:B01-3--:R-:W0:Y:S01]  /*1680*/  LDC.64 R2, c[0x0][0x3a8] ;  /* 0x0000ea00ff027b82 */ /* 0x00be220000000a00 */
[----:B------:R-:W-:-:S02]  /*1690*/  VOTEU.ANY UR4, UPT, PT ;  /* 0x0000000000047886 */ /* 0x000fc400038e0100 */
[----:B------:R-:W-:Y:S01]  /*16a0*/  UFLO.U32 UR4, UR4 ;  /* 0x00000004000472bd */ /* 0x000fe200080e0000 */
[----:B-----5:R-:W-:-:S05]  /*16b0*/  MOV R5, UR5 ;  /* 0x0000000500057c02 */ /* 0x020fca0008000f00 */
[----:B----4-:R-:W-:-:S13]  /*16c0*/  ISETP.EQ.U32.AND P0, PT, R0, UR4, PT ;  /* 0x0000000400007c0c */ /* 0x010fda000bf02070 */
[----:B0-----:R-:W-:Y:S01]  /*16d0*/  @P0 REDG.E.ADD.STRONG.GPU desc[UR6][R2.64], R5 ;  /* 0x000000050200098e */ /* 0x001fe2000c12e106 */
[----:B------:R-:W-:Y:S05]  /*16e0*/  EXIT ;  /* 0x000000000000794d */ /* 0x000fea0003800000 */
        .weak           $__internal_2_$__cuda_sm20_sqrt_rn_f32_slowpath
        .type           $__internal_2_$__cuda_sm20_sqrt_rn_f32_slowpath,@function
        .size           $__internal_2_$__cuda_sm20_sqrt_rn_f32_slowpath,(.L_x_64 - $__internal_2_$__cuda_sm20_sqrt_rn_f32_slowpath)
$__internal_2_$__cuda_sm20_sqrt_rn_f32_slowpath:
[----:B------:R-:W-:-:S13]  /*16f0*/  LOP3.LUT P0, RZ, R4, 0x7fffffff, RZ, 0xc0, !PT ;  /* 0x7fffffff04ff7812 */ /* 0x000fda000780c0ff */
[----:B------:R-:W-:Y:S01]  /*1700*/  @!P0 IMAD.MOV.U32 R5, RZ, RZ, R4 ;  /* 0x000000ffff058224 */ /* 0x000fe200078e0004 */
[----:B------:R-:W-:Y:S06]  /*1710*/  @!P0 BRA `(.L_x_60) ;  /* 0x0000000000408947 */ /* 0x000fec0003800000 */
[----:B------:R-:W-:-:S13]  /*1720*/  FSETP.GEU.FTZ.AND P0, PT, R4, RZ, PT ;  /* 0x000000ff0400720b */ /* 0x000fda0003f1e000 */
[----:B------:R-:W-:Y:S01]  /*1730*/  @!P0 MOV R5, 0x7fffffff ;  /* 0x7fffffff00058802 */ /* 0x000fe20000000f00 */
        /* <DEDUP_REMOVED lines=9> */
[----:B------:R-:W-:Y:S02]  /*17d0*/  @!P0 IMAD.MOV.U32 R5, RZ, RZ, R4 ;  /* 0x000000ffff058224 */ /* 0x000fe400078e0004 */
[----:B------:R-:W-:-:S04]  /*17e0*/  @P0 FADD.FTZ R20, -R7, -RZ ;  /* 0x800000ff07140221 */ /* 0x000fc80000010100 */
[----:B------:R-:W-:-:S04]  /*17f0*/  @P0 FFMA R20, R7, R20, R6 ;  /* 0x0000001407140223 */ /* 0x000fc80000000006 */
[----:B------:R-:W-:-:S04]  /*1800*/  @P0 FFMA R20, R20, R21, R7 ;  /* 0x0000001514140223 */ /* 0x000fc80000000007 */
[----:B------:R-:W-:-:S07]  /*1810*/  @P0 FMUL.FTZ R5, R20, 2.3283064365386962891e-10 ;  /* 0x2f80000014050820 */ /* 0x000fce0000410000 */
.L_x_60:
[----:B------:R-:W-:Y:S01]  /*1820*/  MOV R6, R5 ;  /* 0x0000000500067202 */ /* 0x000fe20000000f00 */
[----:B------:R-:W-:Y:S02]  /*1830*/  HFMA2 R5, -RZ, RZ, 0, 0 ;  /* 0x00000000ff057431 */ /* 0x000fe400000001ff */
[----:B------:R-:W-:-:S04]  /*1840*/  IMAD.MOV.U32 R4, RZ, RZ, R22 ;  /* 0x000000ffff047224 */ /* 0x000fc800078e0016 */
[----:B------:R-:W-:Y:S05]  /*1850*/  RET.REL.NODEC R4 `(_Z12firstStepGPUPfS_PiiiiS0_) ;  /* 0xffffffe404e87950 */ /* 0x000fea0003c3ffff */
.L_x_61:
        /* <DEDUP_REMOVED lines=10> */
.L_x_64:


//--------------------- .nv.shared._Z28recalculateCentroidsStep3GPUPfS_S_ii --------------------------
	.section	.nv.shared._Z28recalculateCentroidsStep3GPUPfS_S_ii,"aw",@nobits
	.sectionflags	@""
	.align	16
	.zero		1024


//--------------------- .nv.shared.reserved.0     --------------------------
	.section	.nv.shared.reserved.0,"aw",@nobits
	.weak		__nv_reservedSMEM_offset_0_alias
	.size		__nv_reservedSMEM_offset_0_alias, 0, 64
	.other		__nv_reservedSMEM_offset_0_alias,@"STO_CUDA_RESERVED_SHARED STV_DEFAULT"
__nv_reservedSMEM_offset_0_alias:
	.zero		0
	.zero		64


//--------------------- .nv.shared._Z28recalculateCentroidsStep2GPUPfPiii --------------------------
	.section	.nv.shared._Z28recalculateCentroidsStep2GPUPfPiii,"aw",@nobits
	.sectionflags	@""
	.align	16
	.zero		1024


//--------------------- .nv.shared._Z28recalculateCentroidsStep1GPUPfPiS0_S_iii --------------------------
	.section	.nv.shared._Z28recalculateCentroidsStep1GPUPfPiS0_S_iii,"aw",@nobits
	.sectionflags	@""
	.align	16
	.zero		1024


//--------------------- .nv.shared._Z12firstStepGPUPfS_PiiiiS0_ --------------------------
	.section	.nv.shared._Z12firstStepGPUPfS_PiiiiS0_,"aw",@nobits
	.sectionflags	@""
	.align	16
	.zero		1024


//--------------------- .nv.constant0._Z28recalculateCentroidsStep3GPUPfS_S_ii --------------------------
	.section	.nv.constant0._Z28recalculateCentroidsStep3GPUPfS_S_ii,"a",@progbits
	.sectionflags	@""
	.align	4
.nv.constant0._Z28recalculateCentroidsStep3GPUPfS_S_ii:
	.zero		928


//--------------------- .nv.constant0._Z28recalculateCentroidsStep2GPUPfPiii --------------------------
	.section	.nv.constant0._Z28recalculateCentroidsStep2GPUPfPiii,"a",@progbits
	.sectionflags	@""
	.align	4
.nv.constant0._Z28recalculateCentroidsStep2GPUPfPiii:
	.zero		920


//--------------------- .nv.constant0._Z28recalculateCentroidsStep1GPUPfPiS0_S_iii --------------------------
	.section	.nv.constant0._Z28recalculateCentroidsStep1GPUPfPiS0_S_iii,"a",@progbits
	.sectionflags	@""
	.align	4
.nv.constant0._Z28recalculateCentroidsStep1GPUPfPiS0_S_iii:
	.zero		940


//--------------------- .nv.constant0._Z12firstStepGPUPfS_PiiiiS0_ --------------------------
	.section	.nv.constant0._Z12firstStepGPUPfS_PiiiiS0_,"a",@progbits
	.sectionflags	@""
	.align	4
.nv.constant0._Z12firstStepGPUPfS_PiiiiS0_:
	.zero		944


//--------------------- SYMBOLS --------------------------

	.type		.nv.reservedSmem.offset0,@object
	.size		.nv.reservedSmem.offset0,0x4
	.type		.nv.reservedSmem.cap,@object
	.size		.nv.reservedSmem.cap,0x4
